//
// Generated by NVIDIA NVVM Compiler
//
// Compiler Build ID: CL-36424714
// Cuda compilation tools, release 13.0, V13.0.88
// Based on NVVM 20.0.0
//

.version 9.0
.target sm_100
.address_size 64

	// .globl	_Z11ConvForwardIfEviPKT_iiiiiiiiiiiiPS0_S2_S2_b
// _ZZ17ConvForwardPaddedIfEviPKT_iiiiiiiiiiiiPS0_S2_S2_bE8s_weight has been demoted

.visible .entry _Z11ConvForwardIfEviPKT_iiiiiiiiiiiiPS0_S2_S2_b(
	.param .u32 _Z11ConvForwardIfEviPKT_iiiiiiiiiiiiPS0_S2_S2_b_param_0,
	.param .u64 .ptr .align 1 _Z11ConvForwardIfEviPKT_iiiiiiiiiiiiPS0_S2_S2_b_param_1,
	.param .u32 _Z11ConvForwardIfEviPKT_iiiiiiiiiiiiPS0_S2_S2_b_param_2,
	.param .u32 _Z11ConvForwardIfEviPKT_iiiiiiiiiiiiPS0_S2_S2_b_param_3,
	.param .u32 _Z11ConvForwardIfEviPKT_iiiiiiiiiiiiPS0_S2_S2_b_param_4,
	.param .u32 _Z11ConvForwardIfEviPKT_iiiiiiiiiiiiPS0_S2_S2_b_param_5,
	.param .u32 _Z11ConvForwardIfEviPKT_iiiiiiiiiiiiPS0_S2_S2_b_param_6,
	.param .u32 _Z11ConvForwardIfEviPKT_iiiiiiiiiiiiPS0_S2_S2_b_param_7,
	.param .u32 _Z11ConvForwardIfEviPKT_iiiiiiiiiiiiPS0_S2_S2_b_param_8,
	.param .u32 _Z11ConvForwardIfEviPKT_iiiiiiiiiiiiPS0_S2_S2_b_param_9,
	.param .u32 _Z11ConvForwardIfEviPKT_iiiiiiiiiiiiPS0_S2_S2_b_param_10,
	.param .u32 _Z11ConvForwardIfEviPKT_iiiiiiiiiiiiPS0_S2_S2_b_param_11,
	.param .u32 _Z11ConvForwardIfEviPKT_iiiiiiiiiiiiPS0_S2_S2_b_param_12,
	.param .u32 _Z11ConvForwardIfEviPKT_iiiiiiiiiiiiPS0_S2_S2_b_param_13,
	.param .u64 .ptr .align 1 _Z11ConvForwardIfEviPKT_iiiiiiiiiiiiPS0_S2_S2_b_param_14,
	.param .u64 .ptr .align 1 _Z11ConvForwardIfEviPKT_iiiiiiiiiiiiPS0_S2_S2_b_param_15,
	.param .u64 .ptr .align 1 _Z11ConvForwardIfEviPKT_iiiiiiiiiiiiPS0_S2_S2_b_param_16,
	.param .u8 _Z11ConvForwardIfEviPKT_iiiiiiiiiiiiPS0_S2_S2_b_param_17
)
{
	.reg .pred 	%p<31>;
	.reg .b16 	%rs<2>;
	.reg .b32 	%r<198>;
	.reg .b32 	%f<143>;
	.reg .b64 	%rd<172>;

	ld.param.u32 	%r63, [_Z11ConvForwardIfEviPKT_iiiiiiiiiiiiPS0_S2_S2_b_param_0];
	ld.param.u64 	%rd9, [_Z11ConvForwardIfEviPKT_iiiiiiiiiiiiPS0_S2_S2_b_param_1];
	ld.param.u32 	%r65, [_Z11ConvForwardIfEviPKT_iiiiiiiiiiiiPS0_S2_S2_b_param_4];
	ld.param.u32 	%r66, [_Z11ConvForwardIfEviPKT_iiiiiiiiiiiiPS0_S2_S2_b_param_5];
	ld.param.u32 	%r67, [_Z11ConvForwardIfEviPKT_iiiiiiiiiiiiPS0_S2_S2_b_param_6];
	ld.param.u32 	%r69, [_Z11ConvForwardIfEviPKT_iiiiiiiiiiiiPS0_S2_S2_b_param_8];
	ld.param.u32 	%r70, [_Z11ConvForwardIfEviPKT_iiiiiiiiiiiiPS0_S2_S2_b_param_9];
	ld.param.u32 	%r71, [_Z11ConvForwardIfEviPKT_iiiiiiiiiiiiPS0_S2_S2_b_param_10];
	ld.param.u32 	%r73, [_Z11ConvForwardIfEviPKT_iiiiiiiiiiiiPS0_S2_S2_b_param_12];
	ld.param.u32 	%r74, [_Z11ConvForwardIfEviPKT_iiiiiiiiiiiiPS0_S2_S2_b_param_13];
	ld.param.u64 	%rd10, [_Z11ConvForwardIfEviPKT_iiiiiiiiiiiiPS0_S2_S2_b_param_14];
	ld.param.u64 	%rd11, [_Z11ConvForwardIfEviPKT_iiiiiiiiiiiiPS0_S2_S2_b_param_15];
	ld.param.s8 	%rs1, [_Z11ConvForwardIfEviPKT_iiiiiiiiiiiiPS0_S2_S2_b_param_17];
	cvta.to.global.u64 	%rd1, %rd11;
	cvta.to.global.u64 	%rd2, %rd9;
	cvta.to.global.u64 	%rd3, %rd10;
	mov.u32 	%r75, %ctaid.x;
	mov.u32 	%r1, %ntid.x;
	mov.u32 	%r76, %tid.x;
	mad.lo.s32 	%r182, %r75, %r1, %r76;
	setp.ge.s32 	%p1, %r182, %r63;
	@%p1 bra 	$L__BB0_34;
	add.s32 	%r3, %r73, %r65;
	add.s32 	%r4, %r74, %r66;
	mul.lo.s32 	%r5, %r66, %r65;
	mul.lo.s32 	%r6, %r70, %r69;
	setp.eq.s16 	%p2, %rs1, 0;
	mov.u32 	%r77, %nctaid.x;
	mul.lo.s32 	%r7, %r1, %r77;
	@%p2 bra 	$L__BB0_2;
	bra.uni 	$L__BB0_18;
$L__BB0_2:
	ld.param.u32 	%r181, [_Z11ConvForwardIfEviPKT_iiiiiiiiiiiiPS0_S2_S2_b_param_11];
	ld.param.u32 	%r179, [_Z11ConvForwardIfEviPKT_iiiiiiiiiiiiPS0_S2_S2_b_param_7];
	ld.param.u32 	%r177, [_Z11ConvForwardIfEviPKT_iiiiiiiiiiiiPS0_S2_S2_b_param_3];
	div.s32 	%r126, %r182, %r179;
	mul.lo.s32 	%r127, %r126, %r179;
	sub.s32 	%r128, %r182, %r127;
	div.s32 	%r129, %r126, %r67;
	mul.lo.s32 	%r130, %r129, %r67;
	sub.s32 	%r131, %r126, %r130;
	rem.s32 	%r132, %r129, %r177;
	mul.lo.s32 	%r133, %r131, %r71;
	sub.s32 	%r134, %r133, %r73;
	mul.lo.s32 	%r135, %r128, %r181;
	sub.s32 	%r136, %r135, %r74;
	add.s32 	%r137, %r134, %r69;
	min.s32 	%r138, %r137, %r3;
	add.s32 	%r139, %r136, %r70;
	min.s32 	%r140, %r139, %r4;
	max.s32 	%r183, %r134, 0;
	max.s32 	%r10, %r136, 0;
	min.s32 	%r11, %r138, %r65;
	min.s32 	%r12, %r140, %r66;
	mul.lo.s32 	%r141, %r5, %r129;
	cvt.s64.s32 	%rd4, %r141;
	mul.lo.s32 	%r142, %r6, %r132;
	cvt.s64.s32 	%rd5, %r142;
	setp.lt.s32 	%p17, %r183, %r11;
	mov.f32 	%f125, 0f00000000;
	@%p17 bra 	$L__BB0_3;
	bra.uni 	$L__BB0_6;
$L__BB0_3:
	sub.s32 	%r143, %r69, %r11;
	setp.gt.s32 	%p18, %r69, %r11;
	selp.b32 	%r144, %r143, 0, %p18;
	sub.s32 	%r35, %r144, %r183;
	sub.s32 	%r145, %r70, %r12;
	setp.gt.s32 	%p19, %r70, %r12;
	selp.b32 	%r146, %r145, 0, %p19;
	sub.s32 	%r36, %r146, %r10;
	sub.s32 	%r147, %r12, %r10;
	and.b32  	%r37, %r147, 7;
	max.s32 	%r148, %r70, %r12;
	sub.s32 	%r149, %r148, %r12;
	add.s32 	%r38, %r149, 3;
	mov.f32 	%f125, 0f00000000;
$L__BB0_4:
	setp.lt.s32 	%p20, %r10, %r12;
	@%p20 bra 	$L__BB0_7;
$L__BB0_5:
	add.s32 	%r183, %r183, 1;
	setp.ne.s32 	%p29, %r183, %r11;
	@%p29 bra 	$L__BB0_4;
$L__BB0_6:
	mul.wide.s32 	%rd169, %r182, 4;
	add.s64 	%rd170, %rd3, %rd169;
	st.global.f32 	[%rd170], %f125;
	add.s32 	%r182, %r182, %r7;
	setp.lt.s32 	%p30, %r182, %r63;
	@%p30 bra 	$L__BB0_2;
	bra.uni 	$L__BB0_34;
$L__BB0_7:
	sub.s32 	%r150, %r10, %r12;
	setp.gt.u32 	%p21, %r150, -8;
	mul.lo.s32 	%r24, %r183, %r66;
	add.s32 	%r151, %r35, %r183;
	mul.lo.s32 	%r25, %r151, %r70;
	add.s32 	%r26, %r36, %r25;
	mov.u32 	%r188, %r10;
	@%p21 bra 	$L__BB0_10;
	sub.s32 	%r152, %r12, %r10;
	and.b32  	%r153, %r152, -8;
	neg.s32 	%r184, %r153;
	add.s32 	%r186, %r38, %r25;
	add.s32 	%r185, %r10, %r24;
	mov.u32 	%r188, %r10;
$L__BB0_9:
	.pragma "nounroll";
	cvt.s64.s32 	%rd93, %r185;
	add.s64 	%rd94, %rd93, %rd4;
	shl.b64 	%rd95, %rd94, 2;
	add.s64 	%rd96, %rd2, %rd95;
	ld.global.f32 	%f80, [%rd96];
	add.s32 	%r154, %r186, -3;
	cvt.s64.s32 	%rd97, %r154;
	add.s64 	%rd98, %rd97, %rd5;
	shl.b64 	%rd99, %rd98, 2;
	add.s64 	%rd100, %rd1, %rd99;
	ld.global.f32 	%f81, [%rd100];
	fma.rn.f32 	%f82, %f80, %f81, %f125;
	ld.global.f32 	%f83, [%rd96+4];
	add.s32 	%r155, %r186, -2;
	cvt.s64.s32 	%rd101, %r155;
	add.s64 	%rd102, %rd101, %rd5;
	shl.b64 	%rd103, %rd102, 2;
	add.s64 	%rd104, %rd1, %rd103;
	ld.global.f32 	%f84, [%rd104];
	fma.rn.f32 	%f85, %f83, %f84, %f82;
	ld.global.f32 	%f86, [%rd96+8];
	add.s32 	%r156, %r186, -1;
	cvt.s64.s32 	%rd105, %r156;
	add.s64 	%rd106, %rd105, %rd5;
	shl.b64 	%rd107, %rd106, 2;
	add.s64 	%rd108, %rd1, %rd107;
	ld.global.f32 	%f87, [%rd108];
	fma.rn.f32 	%f88, %f86, %f87, %f85;
	ld.global.f32 	%f89, [%rd96+12];
	add.s32 	%r157, %r186, 4;
	cvt.s64.s32 	%rd109, %r186;
	add.s64 	%rd110, %rd109, %rd5;
	shl.b64 	%rd111, %rd110, 2;
	add.s64 	%rd112, %rd1, %rd111;
	ld.global.f32 	%f90, [%rd112];
	fma.rn.f32 	%f91, %f89, %f90, %f88;
	ld.global.f32 	%f92, [%rd96+16];
	add.s32 	%r158, %r186, 1;
	cvt.s64.s32 	%rd113, %r158;
	add.s64 	%rd114, %rd113, %rd5;
	shl.b64 	%rd115, %rd114, 2;
	add.s64 	%rd116, %rd1, %rd115;
	ld.global.f32 	%f93, [%rd116];
	fma.rn.f32 	%f94, %f92, %f93, %f91;
	ld.global.f32 	%f95, [%rd96+20];
	add.s32 	%r159, %r186, 2;
	cvt.s64.s32 	%rd117, %r159;
	add.s64 	%rd118, %rd117, %rd5;
	shl.b64 	%rd119, %rd118, 2;
	add.s64 	%rd120, %rd1, %rd119;
	ld.global.f32 	%f96, [%rd120];
	fma.rn.f32 	%f97, %f95, %f96, %f94;
	ld.global.f32 	%f98, [%rd96+24];
	add.s32 	%r160, %r186, 3;
	cvt.s64.s32 	%rd121, %r160;
	add.s64 	%rd122, %rd121, %rd5;
	shl.b64 	%rd123, %rd122, 2;
	add.s64 	%rd124, %rd1, %rd123;
	ld.global.f32 	%f99, [%rd124];
	fma.rn.f32 	%f100, %f98, %f99, %f97;
	ld.global.f32 	%f101, [%rd96+28];
	cvt.s64.s32 	%rd125, %r157;
	add.s64 	%rd126, %rd125, %rd5;
	shl.b64 	%rd127, %rd126, 2;
	add.s64 	%rd128, %rd1, %rd127;
	ld.global.f32 	%f102, [%rd128];
	fma.rn.f32 	%f125, %f101, %f102, %f100;
	add.s32 	%r188, %r188, 8;
	add.s32 	%r186, %r186, 8;
	add.s32 	%r185, %r185, 8;
	add.s32 	%r184, %r184, 8;
	setp.eq.s32 	%p22, %r184, 0;
	@%p22 bra 	$L__BB0_10;
	bra.uni 	$L__BB0_9;
$L__BB0_10:
	setp.eq.s32 	%p23, %r37, 0;
	@%p23 bra 	$L__BB0_5;
	add.s32 	%r161, %r37, -1;
	setp.lt.u32 	%p24, %r161, 3;
	@%p24 bra 	$L__BB0_13;
	add.s32 	%r162, %r188, %r24;
	cvt.s64.s32 	%rd129, %r162;
	add.s64 	%rd130, %rd129, %rd4;
	shl.b64 	%rd131, %rd130, 2;
	add.s64 	%rd132, %rd2, %rd131;
	ld.global.f32 	%f104, [%rd132];
	add.s32 	%r163, %r26, %r188;
	cvt.s64.s32 	%rd133, %r163;
	add.s64 	%rd134, %rd133, %rd5;
	shl.b64 	%rd135, %rd134, 2;
	add.s64 	%rd136, %rd1, %rd135;
	ld.global.f32 	%f105, [%rd136];
	fma.rn.f32 	%f106, %f104, %f105, %f125;
	ld.global.f32 	%f107, [%rd132+4];
	add.s32 	%r164, %r163, 1;
	cvt.s64.s32 	%rd137, %r164;
	add.s64 	%rd138, %rd137, %rd5;
	shl.b64 	%rd139, %rd138, 2;
	add.s64 	%rd140, %rd1, %rd139;
	ld.global.f32 	%f108, [%rd140];
	fma.rn.f32 	%f109, %f107, %f108, %f106;
	ld.global.f32 	%f110, [%rd132+8];
	add.s32 	%r165, %r163, 2;
	cvt.s64.s32 	%rd141, %r165;
	add.s64 	%rd142, %rd141, %rd5;
	shl.b64 	%rd143, %rd142, 2;
	add.s64 	%rd144, %rd1, %rd143;
	ld.global.f32 	%f111, [%rd144];
	fma.rn.f32 	%f112, %f110, %f111, %f109;
	ld.global.f32 	%f113, [%rd132+12];
	add.s32 	%r166, %r163, 3;
	cvt.s64.s32 	%rd145, %r166;
	add.s64 	%rd146, %rd145, %rd5;
	shl.b64 	%rd147, %rd146, 2;
	add.s64 	%rd148, %rd1, %rd147;
	ld.global.f32 	%f114, [%rd148];
	fma.rn.f32 	%f125, %f113, %f114, %f112;
	add.s32 	%r188, %r188, 4;
$L__BB0_13:
	sub.s32 	%r168, %r12, %r10;
	and.b32  	%r167, %r168, 3;
	setp.eq.s32 	%p25, %r167, 0;
	@%p25 bra 	$L__BB0_5;
	setp.eq.s32 	%p26, %r167, 1;
	@%p26 bra 	$L__BB0_16;
	add.s32 	%r169, %r188, %r24;
	cvt.s64.s32 	%rd149, %r169;
	add.s64 	%rd150, %rd149, %rd4;
	shl.b64 	%rd151, %rd150, 2;
	add.s64 	%rd152, %rd2, %rd151;
	ld.global.f32 	%f116, [%rd152];
	add.s32 	%r170, %r26, %r188;
	cvt.s64.s32 	%rd153, %r170;
	add.s64 	%rd154, %rd153, %rd5;
	shl.b64 	%rd155, %rd154, 2;
	add.s64 	%rd156, %rd1, %rd155;
	ld.global.f32 	%f117, [%rd156];
	fma.rn.f32 	%f118, %f116, %f117, %f125;
	ld.global.f32 	%f119, [%rd152+4];
	add.s32 	%r171, %r170, 1;
	cvt.s64.s32 	%rd157, %r171;
	add.s64 	%rd158, %rd157, %rd5;
	shl.b64 	%rd159, %rd158, 2;
	add.s64 	%rd160, %rd1, %rd159;
	ld.global.f32 	%f120, [%rd160];
	fma.rn.f32 	%f125, %f119, %f120, %f118;
	add.s32 	%r188, %r188, 2;
$L__BB0_16:
	sub.s32 	%r172, %r12, %r10;
	and.b32  	%r173, %r172, 1;
	setp.eq.b32 	%p27, %r173, 1;
	not.pred 	%p28, %p27;
	@%p28 bra 	$L__BB0_5;
	add.s32 	%r174, %r188, %r24;
	cvt.s64.s32 	%rd161, %r174;
	add.s64 	%rd162, %rd161, %rd4;
	shl.b64 	%rd163, %rd162, 2;
	add.s64 	%rd164, %rd2, %rd163;
	ld.global.f32 	%f121, [%rd164];
	add.s32 	%r175, %r26, %r188;
	cvt.s64.s32 	%rd165, %r175;
	add.s64 	%rd166, %rd165, %rd5;
	shl.b64 	%rd167, %rd166, 2;
	add.s64 	%rd168, %rd1, %rd167;
	ld.global.f32 	%f122, [%rd168];
	fma.rn.f32 	%f125, %f121, %f122, %f125;
	bra.uni 	$L__BB0_5;
$L__BB0_18:
	ld.param.u32 	%r180, [_Z11ConvForwardIfEviPKT_iiiiiiiiiiiiPS0_S2_S2_b_param_11];
	ld.param.u32 	%r178, [_Z11ConvForwardIfEviPKT_iiiiiiiiiiiiPS0_S2_S2_b_param_7];
	ld.param.u32 	%r176, [_Z11ConvForwardIfEviPKT_iiiiiiiiiiiiPS0_S2_S2_b_param_3];
	div.s32 	%r78, %r182, %r178;
	mul.lo.s32 	%r79, %r78, %r178;
	sub.s32 	%r80, %r182, %r79;
	div.s32 	%r81, %r78, %r67;
	mul.lo.s32 	%r82, %r81, %r67;
	sub.s32 	%r83, %r78, %r82;
	rem.s32 	%r40, %r81, %r176;
	mul.lo.s32 	%r84, %r83, %r71;
	sub.s32 	%r85, %r84, %r73;
	mul.lo.s32 	%r86, %r80, %r180;
	sub.s32 	%r87, %r86, %r74;
	add.s32 	%r88, %r85, %r69;
	min.s32 	%r89, %r88, %r3;
	add.s32 	%r90, %r87, %r70;
	min.s32 	%r91, %r90, %r4;
	max.s32 	%r192, %r85, 0;
	max.s32 	%r42, %r87, 0;
	min.s32 	%r43, %r89, %r65;
	min.s32 	%r44, %r91, %r66;
	mul.lo.s32 	%r92, %r5, %r81;
	cvt.s64.s32 	%rd6, %r92;
	mul.lo.s32 	%r93, %r6, %r40;
	cvt.s64.s32 	%rd7, %r93;
	setp.ge.s32 	%p3, %r192, %r43;
	mov.f32 	%f141, 0f00000000;
	@%p3 bra 	$L__BB0_33;
	sub.s32 	%r94, %r69, %r43;
	setp.gt.s32 	%p4, %r69, %r43;
	selp.b32 	%r95, %r94, 0, %p4;
	sub.s32 	%r45, %r95, %r192;
	sub.s32 	%r96, %r70, %r44;
	setp.gt.s32 	%p5, %r70, %r44;
	selp.b32 	%r97, %r96, 0, %p5;
	sub.s32 	%r46, %r97, %r42;
	sub.s32 	%r98, %r44, %r42;
	and.b32  	%r47, %r98, 7;
	and.b32  	%r48, %r98, -8;
	mov.f32 	%f141, 0f00000000;
$L__BB0_20:
	setp.ge.s32 	%p6, %r42, %r44;
	@%p6 bra 	$L__BB0_32;
	sub.s32 	%r99, %r42, %r44;
	setp.gt.u32 	%p7, %r99, -8;
	mul.lo.s32 	%r50, %r192, %r66;
	add.s32 	%r100, %r45, %r192;
	mad.lo.s32 	%r51, %r100, %r70, %r46;
	mov.u32 	%r195, %r42;
	@%p7 bra 	$L__BB0_24;
	mov.b32 	%r194, 0;
	mov.u32 	%r195, %r42;
$L__BB0_23:
	.pragma "nounroll";
	add.s32 	%r102, %r195, %r50;
	cvt.s64.s32 	%rd12, %r102;
	add.s64 	%rd13, %rd12, %rd6;
	shl.b64 	%rd14, %rd13, 2;
	add.s64 	%rd15, %rd2, %rd14;
	ld.global.f32 	%f32, [%rd15];
	add.s32 	%r103, %r51, %r195;
	cvt.s64.s32 	%rd16, %r103;
	add.s64 	%rd17, %rd16, %rd7;
	shl.b64 	%rd18, %rd17, 2;
	add.s64 	%rd19, %rd1, %rd18;
	ld.global.f32 	%f33, [%rd19];
	fma.rn.f32 	%f34, %f32, %f33, %f141;
	ld.global.f32 	%f35, [%rd15+4];
	add.s32 	%r104, %r103, 1;
	cvt.s64.s32 	%rd20, %r104;
	add.s64 	%rd21, %rd20, %rd7;
	shl.b64 	%rd22, %rd21, 2;
	add.s64 	%rd23, %rd1, %rd22;
	ld.global.f32 	%f36, [%rd23];
	fma.rn.f32 	%f37, %f35, %f36, %f34;
	ld.global.f32 	%f38, [%rd15+8];
	add.s32 	%r105, %r103, 2;
	cvt.s64.s32 	%rd24, %r105;
	add.s64 	%rd25, %rd24, %rd7;
	shl.b64 	%rd26, %rd25, 2;
	add.s64 	%rd27, %rd1, %rd26;
	ld.global.f32 	%f39, [%rd27];
	fma.rn.f32 	%f40, %f38, %f39, %f37;
	ld.global.f32 	%f41, [%rd15+12];
	add.s32 	%r106, %r103, 3;
	cvt.s64.s32 	%rd28, %r106;
	add.s64 	%rd29, %rd28, %rd7;
	shl.b64 	%rd30, %rd29, 2;
	add.s64 	%rd31, %rd1, %rd30;
	ld.global.f32 	%f42, [%rd31];
	fma.rn.f32 	%f43, %f41, %f42, %f40;
	ld.global.f32 	%f44, [%rd15+16];
	add.s32 	%r107, %r103, 4;
	cvt.s64.s32 	%rd32, %r107;
	add.s64 	%rd33, %rd32, %rd7;
	shl.b64 	%rd34, %rd33, 2;
	add.s64 	%rd35, %rd1, %rd34;
	ld.global.f32 	%f45, [%rd35];
	fma.rn.f32 	%f46, %f44, %f45, %f43;
	ld.global.f32 	%f47, [%rd15+20];
	add.s32 	%r108, %r103, 5;
	cvt.s64.s32 	%rd36, %r108;
	add.s64 	%rd37, %rd36, %rd7;
	shl.b64 	%rd38, %rd37, 2;
	add.s64 	%rd39, %rd1, %rd38;
	ld.global.f32 	%f48, [%rd39];
	fma.rn.f32 	%f49, %f47, %f48, %f46;
	ld.global.f32 	%f50, [%rd15+24];
	add.s32 	%r109, %r103, 6;
	cvt.s64.s32 	%rd40, %r109;
	add.s64 	%rd41, %rd40, %rd7;
	shl.b64 	%rd42, %rd41, 2;
	add.s64 	%rd43, %rd1, %rd42;
	ld.global.f32 	%f51, [%rd43];
	fma.rn.f32 	%f52, %f50, %f51, %f49;
	ld.global.f32 	%f53, [%rd15+28];
	add.s32 	%r110, %r103, 7;
	cvt.s64.s32 	%rd44, %r110;
	add.s64 	%rd45, %rd44, %rd7;
	shl.b64 	%rd46, %rd45, 2;
	add.s64 	%rd47, %rd1, %rd46;
	ld.global.f32 	%f54, [%rd47];
	fma.rn.f32 	%f141, %f53, %f54, %f52;
	add.s32 	%r195, %r195, 8;
	add.s32 	%r194, %r194, 8;
	setp.ne.s32 	%p8, %r194, %r48;
	@%p8 bra 	$L__BB0_23;
$L__BB0_24:
	setp.eq.s32 	%p9, %r47, 0;
	@%p9 bra 	$L__BB0_32;
	add.s32 	%r111, %r47, -1;
	setp.lt.u32 	%p10, %r111, 3;
	@%p10 bra 	$L__BB0_27;
	add.s32 	%r112, %r195, %r50;
	cvt.s64.s32 	%rd48, %r112;
	add.s64 	%rd49, %rd48, %rd6;
	shl.b64 	%rd50, %rd49, 2;
	add.s64 	%rd51, %rd2, %rd50;
	ld.global.f32 	%f56, [%rd51];
	add.s32 	%r113, %r51, %r195;
	cvt.s64.s32 	%rd52, %r113;
	add.s64 	%rd53, %rd52, %rd7;
	shl.b64 	%rd54, %rd53, 2;
	add.s64 	%rd55, %rd1, %rd54;
	ld.global.f32 	%f57, [%rd55];
	fma.rn.f32 	%f58, %f56, %f57, %f141;
	ld.global.f32 	%f59, [%rd51+4];
	add.s32 	%r114, %r113, 1;
	cvt.s64.s32 	%rd56, %r114;
	add.s64 	%rd57, %rd56, %rd7;
	shl.b64 	%rd58, %rd57, 2;
	add.s64 	%rd59, %rd1, %rd58;
	ld.global.f32 	%f60, [%rd59];
	fma.rn.f32 	%f61, %f59, %f60, %f58;
	ld.global.f32 	%f62, [%rd51+8];
	add.s32 	%r115, %r113, 2;
	cvt.s64.s32 	%rd60, %r115;
	add.s64 	%rd61, %rd60, %rd7;
	shl.b64 	%rd62, %rd61, 2;
	add.s64 	%rd63, %rd1, %rd62;
	ld.global.f32 	%f63, [%rd63];
	fma.rn.f32 	%f64, %f62, %f63, %f61;
	ld.global.f32 	%f65, [%rd51+12];
	add.s32 	%r116, %r113, 3;
	cvt.s64.s32 	%rd64, %r116;
	add.s64 	%rd65, %rd64, %rd7;
	shl.b64 	%rd66, %rd65, 2;
	add.s64 	%rd67, %rd1, %rd66;
	ld.global.f32 	%f66, [%rd67];
	fma.rn.f32 	%f141, %f65, %f66, %f64;
	add.s32 	%r195, %r195, 4;
$L__BB0_27:
	sub.s32 	%r118, %r44, %r42;
	and.b32  	%r117, %r118, 3;
	setp.eq.s32 	%p11, %r117, 0;
	@%p11 bra 	$L__BB0_32;
	setp.eq.s32 	%p12, %r117, 1;
	@%p12 bra 	$L__BB0_30;
	add.s32 	%r119, %r195, %r50;
	cvt.s64.s32 	%rd68, %r119;
	add.s64 	%rd69, %rd68, %rd6;
	shl.b64 	%rd70, %rd69, 2;
	add.s64 	%rd71, %rd2, %rd70;
	ld.global.f32 	%f68, [%rd71];
	add.s32 	%r120, %r51, %r195;
	cvt.s64.s32 	%rd72, %r120;
	add.s64 	%rd73, %rd72, %rd7;
	shl.b64 	%rd74, %rd73, 2;
	add.s64 	%rd75, %rd1, %rd74;
	ld.global.f32 	%f69, [%rd75];
	fma.rn.f32 	%f70, %f68, %f69, %f141;
	ld.global.f32 	%f71, [%rd71+4];
	add.s32 	%r121, %r120, 1;
	cvt.s64.s32 	%rd76, %r121;
	add.s64 	%rd77, %rd76, %rd7;
	shl.b64 	%rd78, %rd77, 2;
	add.s64 	%rd79, %rd1, %rd78;
	ld.global.f32 	%f72, [%rd79];
	fma.rn.f32 	%f141, %f71, %f72, %f70;
	add.s32 	%r195, %r195, 2;
$L__BB0_30:
	sub.s32 	%r122, %r44, %r42;
	and.b32  	%r123, %r122, 1;
	setp.eq.b32 	%p13, %r123, 1;
	not.pred 	%p14, %p13;
	@%p14 bra 	$L__BB0_32;
	add.s32 	%r124, %r195, %r50;
	cvt.s64.s32 	%rd80, %r124;
	add.s64 	%rd81, %rd80, %rd6;
	shl.b64 	%rd82, %rd81, 2;
	add.s64 	%rd83, %rd2, %rd82;
	ld.global.f32 	%f73, [%rd83];
	add.s32 	%r125, %r51, %r195;
	cvt.s64.s32 	%rd84, %r125;
	add.s64 	%rd85, %rd84, %rd7;
	shl.b64 	%rd86, %rd85, 2;
	add.s64 	%rd87, %rd1, %rd86;
	ld.global.f32 	%f74, [%rd87];
	fma.rn.f32 	%f141, %f73, %f74, %f141;
$L__BB0_32:
	add.s32 	%r192, %r192, 1;
	setp.ne.s32 	%p15, %r192, %r43;
	@%p15 bra 	$L__BB0_20;
$L__BB0_33:
	ld.param.u64 	%rd171, [_Z11ConvForwardIfEviPKT_iiiiiiiiiiiiPS0_S2_S2_b_param_16];
	cvta.to.global.u64 	%rd88, %rd171;
	mul.wide.s32 	%rd89, %r40, 4;
	add.s64 	%rd90, %rd88, %rd89;
	ld.global.f32 	%f75, [%rd90];
	add.f32 	%f76, %f141, %f75;
	mul.wide.s32 	%rd91, %r182, 4;
	add.s64 	%rd92, %rd3, %rd91;
	st.global.f32 	[%rd92], %f76;
	add.s32 	%r182, %r182, %r7;
	setp.lt.s32 	%p16, %r182, %r63;
	@%p16 bra 	$L__BB0_18;
$L__BB0_34:
	ret;

}
	// .globl	_Z7PaddingIfEviPKT_PS0_iiii
.visible .entry _Z7PaddingIfEviPKT_PS0_iiii(
	.param .u32 _Z7PaddingIfEviPKT_PS0_iiii_param_0,
	.param .u64 .ptr .align 1 _Z7PaddingIfEviPKT_PS0_iiii_param_1,
	.param .u64 .ptr .align 1 _Z7PaddingIfEviPKT_PS0_iiii_param_2,
	.param .u32 _Z7PaddingIfEviPKT_PS0_iiii_param_3,
	.param .u32 _Z7PaddingIfEviPKT_PS0_iiii_param_4,
	.param .u32 _Z7PaddingIfEviPKT_PS0_iiii_param_5,
	.param .u32 _Z7PaddingIfEviPKT_PS0_iiii_param_6
)
{
	.reg .pred 	%p<6>;
	.reg .b32 	%r<28>;
	.reg .b32 	%f<2>;
	.reg .b64 	%rd<11>;

	ld.param.u64 	%rd2, [_Z7PaddingIfEviPKT_PS0_iiii_param_1];
	ld.param.u64 	%rd3, [_Z7PaddingIfEviPKT_PS0_iiii_param_2];
	ld.param.u32 	%r5, [_Z7PaddingIfEviPKT_PS0_iiii_param_3];
	ld.param.u32 	%r6, [_Z7PaddingIfEviPKT_PS0_iiii_param_4];
	ld.param.u32 	%r7, [_Z7PaddingIfEviPKT_PS0_iiii_param_5];
	ld.param.u32 	%r8, [_Z7PaddingIfEviPKT_PS0_iiii_param_6];
	cvta.to.global.u64 	%rd1, %rd3;
	mov.u32 	%r1, %tid.x;
	mad.lo.s32 	%r2, %r8, 3, %r6;
	setp.lt.s32 	%p1, %r1, %r2;
	@%p1 bra 	$L__BB1_4;
	sub.s32 	%r3, %r2, %r8;
	shl.b32 	%r9, %r7, 1;
	add.s32 	%r10, %r9, %r5;
	mul.lo.s32 	%r11, %r8, -3;
	sub.s32 	%r12, %r11, %r6;
	mad.lo.s32 	%r13, %r3, %r10, %r12;
	setp.ge.s32 	%p2, %r1, %r13;
	@%p2 bra 	$L__BB1_4;
	rem.s32 	%r14, %r1, %r3;
	setp.eq.s32 	%p3, %r14, 0;
	add.s32 	%r15, %r3, -1;
	setp.eq.s32 	%p4, %r14, %r15;
	or.pred  	%p5, %p3, %p4;
	@%p5 bra 	$L__BB1_4;
	div.s32 	%r16, %r1, %r3;
	sub.s32 	%r17, %r16, %r7;
	mov.u32 	%r18, %ctaid.x;
	mad.lo.s32 	%r19, %r5, %r18, %r17;
	sub.s32 	%r20, %r14, %r8;
	mad.lo.s32 	%r21, %r19, %r6, %r20;
	cvta.to.global.u64 	%rd4, %rd2;
	mul.wide.u32 	%rd5, %r21, 4;
	add.s64 	%rd6, %rd4, %rd5;
	ld.global.f32 	%f1, [%rd6];
	mov.u32 	%r22, %ntid.x;
	mad.lo.s32 	%r23, %r18, %r22, %r1;
	mul.wide.u32 	%rd7, %r23, 4;
	add.s64 	%rd8, %rd1, %rd7;
	st.global.f32 	[%rd8], %f1;
	bra.uni 	$L__BB1_5;
$L__BB1_4:
	mov.u32 	%r24, %ctaid.x;
	mov.u32 	%r25, %ntid.x;
	mad.lo.s32 	%r26, %r24, %r25, %r1;
	mul.wide.u32 	%rd9, %r26, 4;
	add.s64 	%rd10, %rd1, %rd9;
	mov.b32 	%r27, 0;
	st.global.u32 	[%rd10], %r27;
$L__BB1_5:
	ret;

}
	// .globl	_Z17ConvForwardPaddedIfEviPKT_iiiiiiiiiiiiPS0_S2_S2_b
.visible .entry _Z17ConvForwardPaddedIfEviPKT_iiiiiiiiiiiiPS0_S2_S2_b(
	.param .u32 _Z17ConvForwardPaddedIfEviPKT_iiiiiiiiiiiiPS0_S2_S2_b_param_0,
	.param .u64 .ptr .align 1 _Z17ConvForwardPaddedIfEviPKT_iiiiiiiiiiiiPS0_S2_S2_b_param_1,
	.param .u32 _Z17ConvForwardPaddedIfEviPKT_iiiiiiiiiiiiPS0_S2_S2_b_param_2,
	.param .u32 _Z17ConvForwardPaddedIfEviPKT_iiiiiiiiiiiiPS0_S2_S2_b_param_3,
	.param .u32 _Z17ConvForwardPaddedIfEviPKT_iiiiiiiiiiiiPS0_S2_S2_b_param_4,
	.param .u32 _Z17ConvForwardPaddedIfEviPKT_iiiiiiiiiiiiPS0_S2_S2_b_param_5,
	.param .u32 _Z17ConvForwardPaddedIfEviPKT_iiiiiiiiiiiiPS0_S2_S2_b_param_6,
	.param .u32 _Z17ConvForwardPaddedIfEviPKT_iiiiiiiiiiiiPS0_S2_S2_b_param_7,
	.param .u32 _Z17ConvForwardPaddedIfEviPKT_iiiiiiiiiiiiPS0_S2_S2_b_param_8,
	.param .u32 _Z17ConvForwardPaddedIfEviPKT_iiiiiiiiiiiiPS0_S2_S2_b_param_9,
	.param .u32 _Z17ConvForwardPaddedIfEviPKT_iiiiiiiiiiiiPS0_S2_S2_b_param_10,
	.param .u32 _Z17ConvForwardPaddedIfEviPKT_iiiiiiiiiiiiPS0_S2_S2_b_param_11,
	.param .u32 _Z17ConvForwardPaddedIfEviPKT_iiiiiiiiiiiiPS0_S2_S2_b_param_12,
	.param .u32 _Z17ConvForwardPaddedIfEviPKT_iiiiiiiiiiiiPS0_S2_S2_b_param_13,
	.param .u64 .ptr .align 1 _Z17ConvForwardPaddedIfEviPKT_iiiiiiiiiiiiPS0_S2_S2_b_param_14,
	.param .u64 .ptr .align 1 _Z17ConvForwardPaddedIfEviPKT_iiiiiiiiiiiiPS0_S2_S2_b_param_15,
	.param .u64 .ptr .align 1 _Z17ConvForwardPaddedIfEviPKT_iiiiiiiiiiiiPS0_S2_S2_b_param_16,
	.param .u8 _Z17ConvForwardPaddedIfEviPKT_iiiiiiiiiiiiPS0_S2_S2_b_param_17
)
{
	.reg .pred 	%p<40>;
	.reg .b16 	%rs<44>;
	.reg .b32 	%r<204>;
	.reg .b32 	%f<154>;
	.reg .b64 	%rd<67>;
	// demoted variable
	.shared .align 4 .b8 _ZZ17ConvForwardPaddedIfEviPKT_iiiiiiiiiiiiPS0_S2_S2_bE8s_weight[784];
	ld.param.u32 	%r71, [_Z17ConvForwardPaddedIfEviPKT_iiiiiiiiiiiiPS0_S2_S2_b_param_0];
	ld.param.u64 	%rd8, [_Z17ConvForwardPaddedIfEviPKT_iiiiiiiiiiiiPS0_S2_S2_b_param_1];
	ld.param.u32 	%r72, [_Z17ConvForwardPaddedIfEviPKT_iiiiiiiiiiiiPS0_S2_S2_b_param_3];
	ld.param.u32 	%r73, [_Z17ConvForwardPaddedIfEviPKT_iiiiiiiiiiiiPS0_S2_S2_b_param_4];
	ld.param.u32 	%r74, [_Z17ConvForwardPaddedIfEviPKT_iiiiiiiiiiiiPS0_S2_S2_b_param_5];
	ld.param.u32 	%r75, [_Z17ConvForwardPaddedIfEviPKT_iiiiiiiiiiiiPS0_S2_S2_b_param_6];
	ld.param.u32 	%r76, [_Z17ConvForwardPaddedIfEviPKT_iiiiiiiiiiiiPS0_S2_S2_b_param_7];
	ld.param.u32 	%r77, [_Z17ConvForwardPaddedIfEviPKT_iiiiiiiiiiiiPS0_S2_S2_b_param_8];
	ld.param.u32 	%r78, [_Z17ConvForwardPaddedIfEviPKT_iiiiiiiiiiiiPS0_S2_S2_b_param_9];
	ld.param.u32 	%r79, [_Z17ConvForwardPaddedIfEviPKT_iiiiiiiiiiiiPS0_S2_S2_b_param_10];
	ld.param.u32 	%r80, [_Z17ConvForwardPaddedIfEviPKT_iiiiiiiiiiiiPS0_S2_S2_b_param_11];
	ld.param.u32 	%r81, [_Z17ConvForwardPaddedIfEviPKT_iiiiiiiiiiiiPS0_S2_S2_b_param_12];
	ld.param.u32 	%r82, [_Z17ConvForwardPaddedIfEviPKT_iiiiiiiiiiiiPS0_S2_S2_b_param_13];
	ld.param.u64 	%rd9, [_Z17ConvForwardPaddedIfEviPKT_iiiiiiiiiiiiPS0_S2_S2_b_param_14];
	ld.param.u64 	%rd6, [_Z17ConvForwardPaddedIfEviPKT_iiiiiiiiiiiiPS0_S2_S2_b_param_15];
	ld.param.u64 	%rd7, [_Z17ConvForwardPaddedIfEviPKT_iiiiiiiiiiiiPS0_S2_S2_b_param_16];
	ld.param.s8 	%rs16, [_Z17ConvForwardPaddedIfEviPKT_iiiiiiiiiiiiPS0_S2_S2_b_param_17];
	cvta.to.global.u64 	%rd1, %rd8;
	cvta.to.global.u64 	%rd2, %rd9;
	mov.u32 	%r1, %ctaid.x;
	mov.u32 	%r83, %ntid.x;
	mov.u32 	%r84, %tid.x;
	mad.lo.s32 	%r2, %r1, %r83, %r84;
	mul.lo.s32 	%r3, %r78, %r77;
	setp.lt.s32 	%p5, %r3, 0;
	@%p5 bra 	$L__BB2_2;
	rem.s32 	%r85, %r2, %r3;
	cvta.to.global.u64 	%rd10, %rd6;
	mad.lo.s32 	%r86, %r3, %r1, %r85;
	mul.wide.u32 	%rd11, %r86, 4;
	add.s64 	%rd12, %rd10, %rd11;
	ld.global.f32 	%f27, [%rd12];
	shl.b32 	%r87, %r85, 2;
	mov.u32 	%r88, _ZZ17ConvForwardPaddedIfEviPKT_iiiiiiiiiiiiPS0_S2_S2_bE8s_weight;
	add.s32 	%r89, %r88, %r87;
	st.shared.f32 	[%r89], %f27;
$L__BB2_2:
	bar.sync 	0;
	setp.ge.s32 	%p6, %r2, %r71;
	@%p6 bra 	$L__BB2_46;
	shl.b32 	%r90, %r2, 1;
	div.s32 	%r91, %r90, %r76;
	mul.lo.s32 	%r92, %r91, %r76;
	sub.s32 	%r4, %r90, %r92;
	shl.b32 	%r93, %r91, 1;
	rem.s32 	%r5, %r93, %r75;
	shl.b32 	%r94, %r2, 2;
	div.s32 	%r95, %r94, %r76;
	div.s32 	%r96, %r95, %r75;
	rem.s32 	%r97, %r96, %r72;
	div.s32 	%r98, %r2, %r76;
	div.s32 	%r99, %r98, %r75;
	rem.s32 	%r100, %r99, %r72;
	add.s32 	%r101, %r99, %r97;
	sub.s32 	%r102, %r101, %r100;
	shl.b32 	%r103, %r81, 1;
	add.s32 	%r104, %r103, %r73;
	shl.b32 	%r105, %r82, 1;
	add.s32 	%r6, %r105, %r74;
	mul.lo.s32 	%r106, %r6, %r104;
	mul.lo.s32 	%r107, %r106, %r102;
	cvt.s64.s32 	%rd3, %r107;
	setp.lt.s32 	%p7, %r77, 1;
	cvta.to.global.u64 	%rd13, %rd7;
	mul.wide.s32 	%rd14, %r97, 4;
	add.s64 	%rd4, %rd13, %rd14;
	mul.lo.s32 	%r7, %r97, %r75;
	add.s32 	%r8, %r7, %r5;
	@%p7 bra 	$L__BB2_43;
	setp.lt.s32 	%p9, %r78, 1;
	@%p9 bra 	$L__BB2_40;
	setp.ne.s16 	%p11, %rs16, 0;
	@%p11 bra 	$L__BB2_23;
	mul.lo.s32 	%r9, %r4, %r80;
	add.s32 	%r10, %r78, %r9;
	cvt.u16.u32 	%rs1, %r80;
	add.s64 	%rd5, %rd1, 16;
	shl.b32 	%r11, %r78, 2;
	mov.b32 	%r186, 0;
	mov.pred 	%p36, -1;
	cvt.u16.u32 	%rs31, %r9;
	neg.s16 	%rs32, %rs31;
$L__BB2_7:
	mov.pred 	%p1, %p36;
	add.s32 	%r154, %r186, %r5;
	mul.lo.s32 	%r13, %r154, %r79;
	add.s32 	%r14, %r13, %r77;
	add.s32 	%r155, %r154, %r7;
	mul.lo.s32 	%r15, %r155, %r76;
	mov.b32 	%r187, 0;
	mov.pred 	%p37, -1;
	mov.b16 	%rs40, 0;
	mov.u16 	%rs41, %rs40;
$L__BB2_8:
	mov.pred 	%p2, %p37;
	mul.lo.s16 	%rs30, %rs40, %rs1;
	sub.s16 	%rs33, %rs32, %rs30;
	mul.lo.s32 	%r156, %r80, %r187;
	add.s32 	%r157, %r10, %r156;
	add.s32 	%r158, %r9, %r156;
	add.s32 	%r159, %r158, 1;
	max.s32 	%r160, %r157, %r159;
	cvt.u16.u32 	%rs34, %r160;
	add.s16 	%rs4, %rs33, %rs34;
	cvt.u16.u32 	%rs35, %r80;
	mul.lo.s16 	%rs36, %rs41, %rs35;
	sub.s16 	%rs37, %rs32, %rs36;
	add.s16 	%rs38, %rs37, %rs34;
	cvt.u32.u16 	%r161, %rs38;
	and.b32  	%r162, %r161, 7;
	add.s32 	%r17, %r162, -1;
	sub.s32 	%r163, %r160, %r158;
	add.s32 	%r18, %r187, %r4;
	mul.lo.s32 	%r19, %r18, %r80;
	and.b32  	%r20, %r163, 7;
	sub.s32 	%r21, %r158, %r160;
	and.b32  	%r22, %r161, 3;
	and.b16  	%rs5, %rs4, 1;
	and.b32  	%r164, %r163, -8;
	neg.s32 	%r23, %r164;
	mov.f32 	%f144, 0f00000000;
	mov.u32 	%r188, %r13;
$L__BB2_9:
	setp.gt.u32 	%p26, %r21, -8;
	mul.lo.s32 	%r25, %r188, %r6;
	sub.s32 	%r26, %r188, %r13;
	mul.lo.s32 	%r165, %r26, %r78;
	sub.s32 	%r27, %r165, %r19;
	mov.u32 	%r193, %r19;
	@%p26 bra 	$L__BB2_12;
	add.s32 	%r190, %r19, %r25;
	mov.u32 	%r166, _ZZ17ConvForwardPaddedIfEviPKT_iiiiiiiiiiiiPS0_S2_S2_bE8s_weight;
	mad.lo.s32 	%r167, %r11, %r26, %r166;
	add.s32 	%r189, %r167, 16;
	mov.u32 	%r191, %r23;
	mov.u32 	%r193, %r19;
$L__BB2_11:
	.pragma "nounroll";
	cvt.s64.s32 	%rd49, %r190;
	add.s64 	%rd50, %rd3, %rd49;
	shl.b64 	%rd51, %rd50, 2;
	add.s64 	%rd52, %rd5, %rd51;
	ld.global.f32 	%f93, [%rd52+-16];
	ld.shared.f32 	%f94, [%r189+-16];
	fma.rn.f32 	%f95, %f93, %f94, %f144;
	ld.global.f32 	%f96, [%rd52+-12];
	ld.shared.f32 	%f97, [%r189+-12];
	fma.rn.f32 	%f98, %f96, %f97, %f95;
	ld.global.f32 	%f99, [%rd52+-8];
	ld.shared.f32 	%f100, [%r189+-8];
	fma.rn.f32 	%f101, %f99, %f100, %f98;
	ld.global.f32 	%f102, [%rd52+-4];
	ld.shared.f32 	%f103, [%r189+-4];
	fma.rn.f32 	%f104, %f102, %f103, %f101;
	ld.global.f32 	%f105, [%rd52];
	ld.shared.f32 	%f106, [%r189];
	fma.rn.f32 	%f107, %f105, %f106, %f104;
	ld.global.f32 	%f108, [%rd52+4];
	ld.shared.f32 	%f109, [%r189+4];
	fma.rn.f32 	%f110, %f108, %f109, %f107;
	ld.global.f32 	%f111, [%rd52+8];
	ld.shared.f32 	%f112, [%r189+8];
	fma.rn.f32 	%f113, %f111, %f112, %f110;
	ld.global.f32 	%f114, [%rd52+12];
	ld.shared.f32 	%f115, [%r189+12];
	fma.rn.f32 	%f144, %f114, %f115, %f113;
	add.s32 	%r193, %r193, 8;
	add.s32 	%r191, %r191, 8;
	add.s32 	%r190, %r190, 8;
	add.s32 	%r189, %r189, 32;
	setp.ne.s32 	%p27, %r191, 0;
	@%p27 bra 	$L__BB2_11;
$L__BB2_12:
	setp.eq.s32 	%p28, %r20, 0;
	@%p28 bra 	$L__BB2_20;
	setp.lt.u32 	%p29, %r17, 3;
	@%p29 bra 	$L__BB2_15;
	add.s32 	%r168, %r193, %r25;
	cvt.s64.s32 	%rd53, %r168;
	add.s64 	%rd54, %rd53, %rd3;
	shl.b64 	%rd55, %rd54, 2;
	add.s64 	%rd56, %rd1, %rd55;
	ld.global.f32 	%f117, [%rd56];
	add.s32 	%r169, %r27, %r193;
	shl.b32 	%r170, %r169, 2;
	mov.u32 	%r171, _ZZ17ConvForwardPaddedIfEviPKT_iiiiiiiiiiiiPS0_S2_S2_bE8s_weight;
	add.s32 	%r172, %r171, %r170;
	ld.shared.f32 	%f118, [%r172];
	fma.rn.f32 	%f119, %f117, %f118, %f144;
	ld.global.f32 	%f120, [%rd56+4];
	ld.shared.f32 	%f121, [%r172+4];
	fma.rn.f32 	%f122, %f120, %f121, %f119;
	ld.global.f32 	%f123, [%rd56+8];
	ld.shared.f32 	%f124, [%r172+8];
	fma.rn.f32 	%f125, %f123, %f124, %f122;
	ld.global.f32 	%f126, [%rd56+12];
	ld.shared.f32 	%f127, [%r172+12];
	fma.rn.f32 	%f144, %f126, %f127, %f125;
	add.s32 	%r193, %r193, 4;
$L__BB2_15:
	setp.eq.s32 	%p30, %r22, 0;
	@%p30 bra 	$L__BB2_20;
	and.b16  	%rs39, %rs4, 3;
	setp.eq.s16 	%p31, %rs39, 1;
	@%p31 bra 	$L__BB2_18;
	add.s32 	%r173, %r193, %r25;
	cvt.s64.s32 	%rd57, %r173;
	add.s64 	%rd58, %rd57, %rd3;
	shl.b64 	%rd59, %rd58, 2;
	add.s64 	%rd60, %rd1, %rd59;
	ld.global.f32 	%f129, [%rd60];
	add.s32 	%r174, %r27, %r193;
	shl.b32 	%r175, %r174, 2;
	mov.u32 	%r176, _ZZ17ConvForwardPaddedIfEviPKT_iiiiiiiiiiiiPS0_S2_S2_bE8s_weight;
	add.s32 	%r177, %r176, %r175;
	ld.shared.f32 	%f130, [%r177];
	fma.rn.f32 	%f131, %f129, %f130, %f144;
	ld.global.f32 	%f132, [%rd60+4];
	ld.shared.f32 	%f133, [%r177+4];
	fma.rn.f32 	%f144, %f132, %f133, %f131;
	add.s32 	%r193, %r193, 2;
$L__BB2_18:
	setp.eq.s16 	%p32, %rs5, 0;
	@%p32 bra 	$L__BB2_20;
	add.s32 	%r178, %r193, %r25;
	cvt.s64.s32 	%rd61, %r178;
	add.s64 	%rd62, %rd61, %rd3;
	shl.b64 	%rd63, %rd62, 2;
	add.s64 	%rd64, %rd1, %rd63;
	ld.global.f32 	%f134, [%rd64];
	add.s32 	%r179, %r27, %r193;
	shl.b32 	%r180, %r179, 2;
	mov.u32 	%r181, _ZZ17ConvForwardPaddedIfEviPKT_iiiiiiiiiiiiPS0_S2_S2_bE8s_weight;
	add.s32 	%r182, %r181, %r180;
	ld.shared.f32 	%f135, [%r182];
	fma.rn.f32 	%f144, %f134, %f135, %f144;
$L__BB2_20:
	add.s32 	%r188, %r188, 1;
	setp.lt.s32 	%p33, %r188, %r14;
	@%p33 bra 	$L__BB2_9;
	add.s32 	%r184, %r18, %r15;
	mul.wide.s32 	%rd65, %r184, 4;
	add.s64 	%rd66, %rd2, %rd65;
	st.global.f32 	[%rd66], %f144;
	add.s16 	%rs41, %rs41, 1;
	add.s16 	%rs40, %rs40, 1;
	mov.b32 	%r187, 1;
	mov.pred 	%p37, 0;
	@%p2 bra 	$L__BB2_8;
	mov.b32 	%r186, 1;
	mov.pred 	%p36, 0;
	@%p1 bra 	$L__BB2_7;
	bra.uni 	$L__BB2_46;
$L__BB2_23:
	mul.lo.s32 	%r44, %r4, %r80;
	add.s32 	%r45, %r78, %r44;
	cvt.u16.u32 	%rs8, %r80;
	mov.b32 	%r196, 0;
	mov.pred 	%p38, -1;
	cvt.u16.u32 	%rs20, %r44;
	neg.s16 	%rs21, %rs20;
$L__BB2_24:
	mov.pred 	%p3, %p38;
	add.s32 	%r116, %r196, %r5;
	mul.lo.s32 	%r47, %r116, %r79;
	add.s32 	%r48, %r47, %r77;
	add.s32 	%r117, %r116, %r7;
	mul.lo.s32 	%r49, %r117, %r76;
	mov.b32 	%r197, 0;
	mov.pred 	%p39, -1;
	mov.b16 	%rs42, 0;
	mov.u16 	%rs43, %rs42;
$L__BB2_25:
	mov.pred 	%p4, %p39;
	mul.lo.s16 	%rs19, %rs42, %rs8;
	sub.s16 	%rs22, %rs21, %rs19;
	mul.lo.s32 	%r118, %r80, %r197;
	add.s32 	%r119, %r45, %r118;
	add.s32 	%r120, %r44, %r118;
	add.s32 	%r121, %r120, 1;
	max.s32 	%r122, %r119, %r121;
	cvt.u16.u32 	%rs23, %r122;
	add.s16 	%rs12, %rs22, %rs23;
	mul.lo.s16 	%rs24, %rs43, %rs8;
	sub.s16 	%rs25, %rs21, %rs24;
	add.s16 	%rs26, %rs25, %rs23;
	cvt.u32.u16 	%r123, %rs26;
	and.b32  	%r124, %r123, 7;
	add.s32 	%r51, %r124, -1;
	sub.s32 	%r125, %r122, %r120;
	add.s32 	%r52, %r197, %r4;
	mul.lo.s32 	%r53, %r52, %r80;
	and.b32  	%r54, %r125, 7;
	sub.s32 	%r55, %r120, %r122;
	and.b32  	%r56, %r125, -8;
	and.b32  	%r57, %r123, 3;
	and.b16  	%rs13, %rs12, 1;
	mov.f32 	%f153, 0f00000000;
	mov.u32 	%r198, %r47;
$L__BB2_26:
	setp.gt.u32 	%p14, %r55, -8;
	mul.lo.s32 	%r59, %r198, %r6;
	sub.s32 	%r126, %r198, %r47;
	mul.lo.s32 	%r127, %r126, %r78;
	sub.s32 	%r60, %r127, %r53;
	mov.u32 	%r201, %r53;
	@%p14 bra 	$L__BB2_29;
	mov.b32 	%r200, 0;
	mov.u32 	%r201, %r53;
$L__BB2_28:
	.pragma "nounroll";
	add.s32 	%r129, %r201, %r59;
	cvt.s64.s32 	%rd31, %r129;
	add.s64 	%rd32, %rd31, %rd3;
	shl.b64 	%rd33, %rd32, 2;
	add.s64 	%rd34, %rd1, %rd33;
	ld.global.f32 	%f46, [%rd34];
	add.s32 	%r130, %r60, %r201;
	shl.b32 	%r131, %r130, 2;
	mov.u32 	%r132, _ZZ17ConvForwardPaddedIfEviPKT_iiiiiiiiiiiiPS0_S2_S2_bE8s_weight;
	add.s32 	%r133, %r132, %r131;
	ld.shared.f32 	%f47, [%r133];
	fma.rn.f32 	%f48, %f46, %f47, %f153;
	ld.global.f32 	%f49, [%rd34+4];
	ld.shared.f32 	%f50, [%r133+4];
	fma.rn.f32 	%f51, %f49, %f50, %f48;
	ld.global.f32 	%f52, [%rd34+8];
	ld.shared.f32 	%f53, [%r133+8];
	fma.rn.f32 	%f54, %f52, %f53, %f51;
	ld.global.f32 	%f55, [%rd34+12];
	ld.shared.f32 	%f56, [%r133+12];
	fma.rn.f32 	%f57, %f55, %f56, %f54;
	ld.global.f32 	%f58, [%rd34+16];
	ld.shared.f32 	%f59, [%r133+16];
	fma.rn.f32 	%f60, %f58, %f59, %f57;
	ld.global.f32 	%f61, [%rd34+20];
	ld.shared.f32 	%f62, [%r133+20];
	fma.rn.f32 	%f63, %f61, %f62, %f60;
	ld.global.f32 	%f64, [%rd34+24];
	ld.shared.f32 	%f65, [%r133+24];
	fma.rn.f32 	%f66, %f64, %f65, %f63;
	ld.global.f32 	%f67, [%rd34+28];
	ld.shared.f32 	%f68, [%r133+28];
	fma.rn.f32 	%f153, %f67, %f68, %f66;
	add.s32 	%r201, %r201, 8;
	add.s32 	%r200, %r200, 8;
	setp.ne.s32 	%p15, %r200, %r56;
	@%p15 bra 	$L__BB2_28;
$L__BB2_29:
	setp.eq.s32 	%p16, %r54, 0;
	@%p16 bra 	$L__BB2_37;
	setp.lt.u32 	%p17, %r51, 3;
	@%p17 bra 	$L__BB2_32;
	add.s32 	%r134, %r201, %r59;
	cvt.s64.s32 	%rd35, %r134;
	add.s64 	%rd36, %rd35, %rd3;
	shl.b64 	%rd37, %rd36, 2;
	add.s64 	%rd38, %rd1, %rd37;
	ld.global.f32 	%f70, [%rd38];
	add.s32 	%r135, %r60, %r201;
	shl.b32 	%r136, %r135, 2;
	mov.u32 	%r137, _ZZ17ConvForwardPaddedIfEviPKT_iiiiiiiiiiiiPS0_S2_S2_bE8s_weight;
	add.s32 	%r138, %r137, %r136;
	ld.shared.f32 	%f71, [%r138];
	fma.rn.f32 	%f72, %f70, %f71, %f153;
	ld.global.f32 	%f73, [%rd38+4];
	ld.shared.f32 	%f74, [%r138+4];
	fma.rn.f32 	%f75, %f73, %f74, %f72;
	ld.global.f32 	%f76, [%rd38+8];
	ld.shared.f32 	%f77, [%r138+8];
	fma.rn.f32 	%f78, %f76, %f77, %f75;
	ld.global.f32 	%f79, [%rd38+12];
	ld.shared.f32 	%f80, [%r138+12];
	fma.rn.f32 	%f153, %f79, %f80, %f78;
	add.s32 	%r201, %r201, 4;
$L__BB2_32:
	setp.eq.s32 	%p18, %r57, 0;
	@%p18 bra 	$L__BB2_37;
	and.b16  	%rs27, %rs12, 3;
	setp.eq.s16 	%p19, %rs27, 1;
	@%p19 bra 	$L__BB2_35;
	add.s32 	%r139, %r201, %r59;
	cvt.s64.s32 	%rd39, %r139;
	add.s64 	%rd40, %rd39, %rd3;
	shl.b64 	%rd41, %rd40, 2;
	add.s64 	%rd42, %rd1, %rd41;
	ld.global.f32 	%f82, [%rd42];
	add.s32 	%r140, %r60, %r201;
	shl.b32 	%r141, %r140, 2;
	mov.u32 	%r142, _ZZ17ConvForwardPaddedIfEviPKT_iiiiiiiiiiiiPS0_S2_S2_bE8s_weight;
	add.s32 	%r143, %r142, %r141;
	ld.shared.f32 	%f83, [%r143];
	fma.rn.f32 	%f84, %f82, %f83, %f153;
	ld.global.f32 	%f85, [%rd42+4];
	ld.shared.f32 	%f86, [%r143+4];
	fma.rn.f32 	%f153, %f85, %f86, %f84;
	add.s32 	%r201, %r201, 2;
$L__BB2_35:
	setp.eq.s16 	%p20, %rs13, 0;
	@%p20 bra 	$L__BB2_37;
	add.s32 	%r144, %r201, %r59;
	cvt.s64.s32 	%rd43, %r144;
	add.s64 	%rd44, %rd43, %rd3;
	shl.b64 	%rd45, %rd44, 2;
	add.s64 	%rd46, %rd1, %rd45;
	ld.global.f32 	%f87, [%rd46];
	add.s32 	%r145, %r60, %r201;
	shl.b32 	%r146, %r145, 2;
	mov.u32 	%r147, _ZZ17ConvForwardPaddedIfEviPKT_iiiiiiiiiiiiPS0_S2_S2_bE8s_weight;
	add.s32 	%r148, %r147, %r146;
	ld.shared.f32 	%f88, [%r148];
	fma.rn.f32 	%f153, %f87, %f88, %f153;
$L__BB2_37:
	add.s32 	%r198, %r198, 1;
	setp.lt.s32 	%p21, %r198, %r48;
	@%p21 bra 	$L__BB2_26;
	ld.global.f32 	%f89, [%rd4];
	add.f32 	%f90, %f153, %f89;
	add.s32 	%r150, %r52, %r49;
	mul.wide.s32 	%rd47, %r150, 4;
	add.s64 	%rd48, %rd2, %rd47;
	st.global.f32 	[%rd48], %f90;
	add.s16 	%rs43, %rs43, 1;
	add.s16 	%rs42, %rs42, 1;
	mov.b32 	%r197, 1;
	mov.pred 	%p39, 0;
	@%p4 bra 	$L__BB2_25;
	mov.b32 	%r196, 1;
	mov.pred 	%p38, 0;
	@%p3 bra 	$L__BB2_24;
	bra.uni 	$L__BB2_46;
$L__BB2_40:
	setp.ne.s16 	%p10, %rs16, 0;
	@%p10 bra 	$L__BB2_42;
	mad.lo.s32 	%r112, %r8, %r76, %r4;
	mul.wide.s32 	%rd27, %r112, 4;
	add.s64 	%rd28, %rd2, %rd27;
	mov.b32 	%r113, 0;
	st.global.u32 	[%rd28], %r113;
	st.global.u32 	[%rd28+4], %r113;
	mul.wide.s32 	%rd29, %r76, 4;
	add.s64 	%rd30, %rd28, %rd29;
	st.global.u32 	[%rd30], %r113;
	st.global.u32 	[%rd30+4], %r113;
	bra.uni 	$L__BB2_46;
$L__BB2_42:
	mad.lo.s32 	%r111, %r8, %r76, %r4;
	ld.global.f32 	%f36, [%rd4];
	add.f32 	%f37, %f36, 0f00000000;
	mul.wide.s32 	%rd23, %r111, 4;
	add.s64 	%rd24, %rd2, %rd23;
	st.global.f32 	[%rd24], %f37;
	ld.global.f32 	%f38, [%rd4];
	add.f32 	%f39, %f38, 0f00000000;
	st.global.f32 	[%rd24+4], %f39;
	ld.global.f32 	%f40, [%rd4];
	add.f32 	%f41, %f40, 0f00000000;
	mul.wide.s32 	%rd25, %r76, 4;
	add.s64 	%rd26, %rd24, %rd25;
	st.global.f32 	[%rd26], %f41;
	ld.global.f32 	%f42, [%rd4];
	add.f32 	%f43, %f42, 0f00000000;
	st.global.f32 	[%rd26+4], %f43;
	bra.uni 	$L__BB2_46;
$L__BB2_43:
	setp.ne.s16 	%p8, %rs16, 0;
	@%p8 bra 	$L__BB2_45;
	mad.lo.s32 	%r109, %r8, %r76, %r4;
	mul.wide.s32 	%rd19, %r109, 4;
	add.s64 	%rd20, %rd2, %rd19;
	mov.b32 	%r110, 0;
	st.global.u32 	[%rd20], %r110;
	st.global.u32 	[%rd20+4], %r110;
	mul.wide.s32 	%rd21, %r76, 4;
	add.s64 	%rd22, %rd20, %rd21;
	st.global.u32 	[%rd22], %r110;
	st.global.u32 	[%rd22+4], %r110;
	bra.uni 	$L__BB2_46;
$L__BB2_45:
	mad.lo.s32 	%r108, %r8, %r76, %r4;
	ld.global.f32 	%f28, [%rd4];
	add.f32 	%f29, %f28, 0f00000000;
	mul.wide.s32 	%rd15, %r108, 4;
	add.s64 	%rd16, %rd2, %rd15;
	st.global.f32 	[%rd16], %f29;
	ld.global.f32 	%f30, [%rd4];
	add.f32 	%f31, %f30, 0f00000000;
	st.global.f32 	[%rd16+4], %f31;
	ld.global.f32 	%f32, [%rd4];
	add.f32 	%f33, %f32, 0f00000000;
	mul.wide.s32 	%rd17, %r76, 4;
	add.s64 	%rd18, %rd16, %rd17;
	st.global.f32 	[%rd18], %f33;
	ld.global.f32 	%f34, [%rd4];
	add.f32 	%f35, %f34, 0f00000000;
	st.global.f32 	[%rd18+4], %f35;
$L__BB2_46:
	ret;

}


// ===== COMPILED SASS (sm_100) =====

	.target	sm_100

	.elftype	@"ET_EXEC"


//--------------------- .note.nv.tkinfo           --------------------------
	.section	.note.nv.tkinfo,"",@"SHT_NOTE"
	.sectionflags	@"SHF_NOTE_NV_TKINFO"
	.tkinfo
        /*0018*/ 	.word	0x00000002
        /*0030*/ 	.string	""
        /*0030*/ 	.string	"ptxas"
        /*0030*/ 	.string	"Cuda compilation tools, release 13.0, V13.0.88"
        /*0030*/ 	.string	"Build cuda_13.0.r13.0/compiler.36424714_0"
        /*0030*/ 	.string	"-arch sm_100 -m 64 "



//--------------------- .note.nv.cuinfo           --------------------------
	.section	.note.nv.cuinfo,"",@"SHT_NOTE"
	.sectionflags	@"SHF_NOTE_NV_CUINFO"
        /*0018*/ 	.short	0x0002
        /*001a*/ 	.short	0x0064
        /*001c*/ 	.short	0x0082
	.zero		2


//--------------------- .nv.info                  --------------------------
	.section	.nv.info,"",@"SHT_CUDA_INFO"
	.align	4


	//----- nvinfo : EIATTR_REGCOUNT
	.align		4
        /*0000*/ 	.byte	0x04, 0x2f
        /*0002*/ 	.short	(.L_1 - .L_0)
	.align		4
.L_0:
        /*0004*/ 	.word	index@(_Z11ConvForwardIfEviPKT_iiiiiiiiiiiiPS0_S2_S2_b)
        /*0008*/ 	.word	0x00000020


	//----- nvinfo : EIATTR_FRAME_SIZE
	.align		4
.L_1:
        /*000c*/ 	.byte	0x04, 0x11
        /*000e*/ 	.short	(.L_3 - .L_2)
	.align		4
.L_2:
        /*0010*/ 	.word	index@(_Z11ConvForwardIfEviPKT_iiiiiiiiiiiiPS0_S2_S2_b)
        /*0014*/ 	.word	0x00000000


	//----- nvinfo : EIATTR_REGCOUNT
	.align		4
.L_3:
        /*0018*/ 	.byte	0x04, 0x2f
        /*001a*/ 	.short	(.L_5 - .L_4)
	.align		4
.L_4:
        /*001c*/ 	.word	index@(_Z7PaddingIfEviPKT_PS0_iiii)
        /*0020*/ 	.word	0x00000011


	//----- nvinfo : EIATTR_FRAME_SIZE
	.align		4
.L_5:
        /*0024*/ 	.byte	0x04, 0x11
        /*0026*/ 	.short	(.L_7 - .L_6)
	.align		4
.L_6:
        /*0028*/ 	.word	index@(_Z7PaddingIfEviPKT_PS0_iiii)
        /*002c*/ 	.word	0x00000000


	//----- nvinfo : EIATTR_REGCOUNT
	.align		4
.L_7:
        /*0030*/ 	.byte	0x04, 0x2f
        /*0032*/ 	.short	(.L_9 - .L_8)
	.align		4
.L_8:
        /*0034*/ 	.word	index@(_Z17ConvForwardPaddedIfEviPKT_iiiiiiiiiiiiPS0_S2_S2_b)
        /*0038*/ 	.word	0x00000026


	//----- nvinfo : EIATTR_FRAME_SIZE
	.align		4
.L_9:
        /*003c*/ 	.byte	0x04, 0x11
        /*003e*/ 	.short	(.L_11 - .L_10)
	.align		4
.L_10:
        /*0040*/ 	.word	index@(_Z17ConvForwardPaddedIfEviPKT_iiiiiiiiiiiiPS0_S2_S2_b)
        /*0044*/ 	.word	0x00000000


	//----- nvinfo : EIATTR_MIN_STACK_SIZE
	.align		4
.L_11:
        /*0048*/ 	.byte	0x04, 0x12
        /*004a*/ 	.short	(.L_13 - .L_12)
	.align		4
.L_12:
        /*004c*/ 	.word	index@(_Z17ConvForwardPaddedIfEviPKT_iiiiiiiiiiiiPS0_S2_S2_b)
        /*0050*/ 	.word	0x00000000


	//----- nvinfo : EIATTR_MIN_STACK_SIZE
	.align		4
.L_13:
        /*0054*/ 	.byte	0x04, 0x12
        /*0056*/ 	.short	(.L_15 - .L_14)
	.align		4
.L_14:
        /*0058*/ 	.word	index@(_Z7PaddingIfEviPKT_PS0_iiii)
        /*005c*/ 	.word	0x00000000


	//----- nvinfo : EIATTR_MIN_STACK_SIZE
	.align		4
.L_15:
        /*0060*/ 	.byte	0x04, 0x12
        /*0062*/ 	.short	(.L_17 - .L_16)
	.align		4
.L_16:
        /*0064*/ 	.word	index@(_Z11ConvForwardIfEviPKT_iiiiiiiiiiiiPS0_S2_S2_b)
        /*0068*/ 	.word	0x00000000
.L_17:


//--------------------- .nv.compat                --------------------------
	.section	.nv.compat,"",@"SHT_CUDA_COMPAT_INFO"
	.align	4
        /*0000*/ 	.byte	0x02, 0x09, 0x00, 0x00, 0x02, 0x02, 0x01, 0x00, 0x02, 0x05, 0x05, 0x00, 0x03, 0x07, 0x01, 0x01
        /*0010*/ 	.byte	0x02, 0x03, 0x00, 0x00, 0x02, 0x06, 0x01, 0x00, 0x04, 0x0b, 0x08, 0x00, 0x09, 0x00, 0x00, 0x00
        /*0020*/ 	.byte	0x00, 0x00, 0x00, 0x00


//--------------------- .nv.info._Z17ConvForwardPaddedIfEviPKT_iiiiiiiiiiiiPS0_S2_S2_b --------------------------
	.section	.nv.info._Z17ConvForwardPaddedIfEviPKT_iiiiiiiiiiiiPS0_S2_S2_b,"",@"SHT_CUDA_INFO"
	.sectionflags	@""
	.align	4


	//----- nvinfo : EIATTR_CUDA_API_VERSION
	.align		4
        /*0000*/ 	.byte	0x04, 0x37
        /*0002*/ 	.short	(.L_19 - .L_18)
.L_18:
        /*0004*/ 	.word	0x00000082


	//----- nvinfo : EIATTR_KPARAM_INFO
	.align		4
.L_19:
        /*0008*/ 	.byte	0x04, 0x17
        /*000a*/ 	.short	(.L_21 - .L_20)
.L_20:
        /*000c*/ 	.word	0x00000000
        /*0010*/ 	.short	0x0011
        /*0012*/ 	.short	0x0058
        /*0014*/ 	.byte	0x00, 0xf0, 0x05, 0x00


	//----- nvinfo : EIATTR_KPARAM_INFO
	.align		4
.L_21:
        /*0018*/ 	.byte	0x04, 0x17
        /*001a*/ 	.short	(.L_23 - .L_22)
.L_22:
        /*001c*/ 	.word	0x00000000
        /*0020*/ 	.short	0x0010
        /*0022*/ 	.short	0x0050
        /*0024*/ 	.byte	0x00, 0xf5, 0x21, 0x00


	//----- nvinfo : EIATTR_KPARAM_INFO
	.align		4
.L_23:
        /*0028*/ 	.byte	0x04, 0x17
        /*002a*/ 	.short	(.L_25 - .L_24)
.L_24:
        /*002c*/ 	.word	0x00000000
        /*0030*/ 	.short	0x000f
        /*0032*/ 	.short	0x0048
        /*0034*/ 	.byte	0x00, 0xf5, 0x21, 0x00


	//----- nvinfo : EIATTR_KPARAM_INFO
	.align		4
.L_25:
        /*0038*/ 	.byte	0x04, 0x17
        /*003a*/ 	.short	(.L_27 - .L_26)
.L_26:
        /*003c*/ 	.word	0x00000000
        /*0040*/ 	.short	0x000e
        /*0042*/ 	.short	0x0040
        /*0044*/ 	.byte	0x00, 0xf5, 0x21, 0x00


	//----- nvinfo : EIATTR_KPARAM_INFO
	.align		4
.L_27:
        /*0048*/ 	.byte	0x04, 0x17
        /*004a*/ 	.short	(.L_29 - .L_28)
.L_28:
        /*004c*/ 	.word	0x00000000
        /*0050*/ 	.short	0x000d
        /*0052*/ 	.short	0x003c
        /*0054*/ 	.byte	0x00, 0xf0, 0x11, 0x00


	//----- nvinfo : EIATTR_KPARAM_INFO
	.align		4
.L_29:
        /*0058*/ 	.byte	0x04, 0x17
        /*005a*/ 	.short	(.L_31 - .L_30)
.L_30:
        /*005c*/ 	.word	0x00000000
        /*0060*/ 	.short	0x000c
        /*0062*/ 	.short	0x0038
        /*0064*/ 	.byte	0x00, 0xf0, 0x11, 0x00


	//----- nvinfo : EIATTR_KPARAM_INFO
	.align		4
.L_31:
        /*0068*/ 	.byte	0x04, 0x17
        /*006a*/ 	.short	(.L_33 - .L_32)
.L_32:
        /*006c*/ 	.word	0x00000000
        /*0070*/ 	.short	0x000b
        /*0072*/ 	.short	0x0034
        /*0074*/ 	.byte	0x00, 0xf0, 0x11, 0x00


	//----- nvinfo : EIATTR_KPARAM_INFO
	.align		4
.L_33:
        /*0078*/ 	.byte	0x04, 0x17
        /*007a*/ 	.short	(.L_35 - .L_34)
.L_34:
        /*007c*/ 	.word	0x00000000
        /*0080*/ 	.short	0x000a
        /*0082*/ 	.short	0x0030
        /*0084*/ 	.byte	0x00, 0xf0, 0x11, 0x00


	//----- nvinfo : EIATTR_KPARAM_INFO
	.align		4
.L_35:
        /*0088*/ 	.byte	0x04, 0x17
        /*008a*/ 	.short	(.L_37 - .L_36)
.L_36:
        /*008c*/ 	.word	0x00000000
        /*0090*/ 	.short	0x0009
        /*0092*/ 	.short	0x002c
        /*0094*/ 	.byte	0x00, 0xf0, 0x11, 0x00


	//----- nvinfo : EIATTR_KPARAM_INFO
	.align		4
.L_37:
        /*0098*/ 	.byte	0x04, 0x17
        /*009a*/ 	.short	(.L_39 - .L_38)
.L_38:
        /*009c*/ 	.word	0x00000000
        /*00a0*/ 	.short	0x0008
        /*00a2*/ 	.short	0x0028
        /*00a4*/ 	.byte	0x00, 0xf0, 0x11, 0x00


	//----- nvinfo : EIATTR_KPARAM_INFO
	.align		4
.L_39:
        /*00a8*/ 	.byte	0x04, 0x17
        /*00aa*/ 	.short	(.L_41 - .L_40)
.L_40:
        /*00ac*/ 	.word	0x00000000
        /*00b0*/ 	.short	0x0007
        /*00b2*/ 	.short	0x0024
        /*00b4*/ 	.byte	0x00, 0xf0, 0x11, 0x00


	//----- nvinfo : EIATTR_KPARAM_INFO
	.align		4
.L_41:
        /*00b8*/ 	.byte	0x04, 0x17
        /*00ba*/ 	.short	(.L_43 - .L_42)
.L_42:
        /*00bc*/ 	.word	0x00000000
        /*00c0*/ 	.short	0x0006
        /*00c2*/ 	.short	0x0020
        /*00c4*/ 	.byte	0x00, 0xf0, 0x11, 0x00


	//----- nvinfo : EIATTR_KPARAM_INFO
	.align		4
.L_43:
        /*00c8*/ 	.byte	0x04, 0x17
        /*00ca*/ 	.short	(.L_45 - .L_44)
.L_44:
        /*00cc*/ 	.word	0x00000000
        /*00d0*/ 	.short	0x0005
        /*00d2*/ 	.short	0x001c
        /*00d4*/ 	.byte	0x00, 0xf0, 0x11, 0x00


	//----- nvinfo : EIATTR_KPARAM_INFO
	.align		4
.L_45:
        /*00d8*/ 	.byte	0x04, 0x17
        /*00da*/ 	.short	(.L_47 - .L_46)
.L_46:
        /*00dc*/ 	.word	0x00000000
        /*00e0*/ 	.short	0x0004
        /*00e2*/ 	.short	0x0018
        /*00e4*/ 	.byte	0x00, 0xf0, 0x11, 0x00


	//----- nvinfo : EIATTR_KPARAM_INFO
	.align		4
.L_47:
        /*00e8*/ 	.byte	0x04, 0x17
        /*00ea*/ 	.short	(.L_49 - .L_48)
.L_48:
        /*00ec*/ 	.word	0x00000000
        /*00f0*/ 	.short	0x0003
        /*00f2*/ 	.short	0x0014
        /*00f4*/ 	.byte	0x00, 0xf0, 0x11, 0x00


	//----- nvinfo : EIATTR_KPARAM_INFO
	.align		4
.L_49:
        /*00f8*/ 	.byte	0x04, 0x17
        /*00fa*/ 	.short	(.L_51 - .L_50)
.L_50:
        /*00fc*/ 	.word	0x00000000
        /*0100*/ 	.short	0x0002
        /*0102*/ 	.short	0x0010
        /*0104*/ 	.byte	0x00, 0xf0, 0x11, 0x00


	//----- nvinfo : EIATTR_KPARAM_INFO
	.align		4
.L_51:
        /*0108*/ 	.byte	0x04, 0x17
        /*010a*/ 	.short	(.L_53 - .L_52)
.L_52:
        /*010c*/ 	.word	0x00000000
        /*0110*/ 	.short	0x0001
        /*0112*/ 	.short	0x0008
        /*0114*/ 	.byte	0x00, 0xf5, 0x21, 0x00


	//----- nvinfo : EIATTR_KPARAM_INFO
	.align		4
.L_53:
        /*0118*/ 	.byte	0x04, 0x17
        /*011a*/ 	.short	(.L_55 - .L_54)
.L_54:
        /*011c*/ 	.word	0x00000000
        /*0120*/ 	.short	0x0000
        /*0122*/ 	.short	0x0000
        /*0124*/ 	.byte	0x00, 0xf0, 0x11, 0x00


	//----- nvinfo : EIATTR_SPARSE_MMA_MASK
	.align		4
.L_55:
        /*0128*/ 	.byte	0x03, 0x50
        /*012a*/ 	.short	0x0000


	//----- nvinfo : EIATTR_MAXREG_COUNT
	.align		4
        /*012c*/ 	.byte	0x03, 0x1b
        /*012e*/ 	.short	0x00ff


	//----- nvinfo : EIATTR_NUM_BARRIERS
	.align		4
        /*0130*/ 	.byte	0x02, 0x4c
        /*0132*/ 	.byte	0x01
	.zero		1


	//----- nvinfo : EIATTR_MERCURY_ISA_VERSION
	.align		4
        /*0134*/ 	.byte	0x03, 0x5f
        /*0136*/ 	.short	0x0101


	//----- nvinfo : EIATTR_VRC_CTA_INIT_COUNT
	.align		4
        /*0138*/ 	.byte	0x02, 0x4a
	.zero		1
	.zero		1


	//----- nvinfo : EIATTR_EXIT_INSTR_OFFSETS
	.align		4
        /*013c*/ 	.byte	0x04, 0x1c
        /*013e*/ 	.short	(.L_57 - .L_56)


	//   ....[0]....
.L_56:
        /*0140*/ 	.word	0x000002c0


	//   ....[1]....
        /*0144*/ 	.word	0x00001900


	//   ....[2]....
        /*0148*/ 	.word	0x000024d0


	//   ....[3]....
        /*014c*/ 	.word	0x000025a0


	//   ....[4]....
        /*0150*/ 	.word	0x000026b0


	//   ....[5]....
        /*0154*/ 	.word	0x00002780


	//   ....[6]....
        /*0158*/ 	.word	0x00002890


	//----- nvinfo : EIATTR_CRS_STACK_SIZE
	.align		4
.L_57:
        /*015c*/ 	.byte	0x04, 0x1e
        /*015e*/ 	.short	(.L_59 - .L_58)
.L_58:
        /*0160*/ 	.word	0x00000000


	//----- nvinfo : EIATTR_CBANK_PARAM_SIZE
	.align		4
.L_59:
        /*0164*/ 	.byte	0x03, 0x19
        /*0166*/ 	.short	0x0059


	//----- nvinfo : EIATTR_PARAM_CBANK
	.align		4
        /*0168*/ 	.byte	0x04, 0x0a
        /*016a*/ 	.short	(.L_61 - .L_60)
	.align		4
.L_60:
        /*016c*/ 	.word	index@(.nv.constant0._Z17ConvForwardPaddedIfEviPKT_iiiiiiiiiiiiPS0_S2_S2_b)
        /*0170*/ 	.short	0x0380
        /*0172*/ 	.short	0x0059


	//----- nvinfo : EIATTR_SW_WAR
	.align		4
.L_61:
        /*0174*/ 	.byte	0x04, 0x36
        /*0176*/ 	.short	(.L_63 - .L_62)
.L_62:
        /*0178*/ 	.word	0x00000008
.L_63:


//--------------------- .nv.info._Z7PaddingIfEviPKT_PS0_iiii --------------------------
	.section	.nv.info._Z7PaddingIfEviPKT_PS0_iiii,"",@"SHT_CUDA_INFO"
	.sectionflags	@""
	.align	4


	//----- nvinfo : EIATTR_CUDA_API_VERSION
	.align		4
        /*0000*/ 	.byte	0x04, 0x37
        /*0002*/ 	.short	(.L_65 - .L_64)
.L_64:
        /*0004*/ 	.word	0x00000082


	//----- nvinfo : EIATTR_KPARAM_INFO
	.align		4
.L_65:
        /*0008*/ 	.byte	0x04, 0x17
        /*000a*/ 	.short	(.L_67 - .L_66)
.L_66:
        /*000c*/ 	.word	0x00000000
        /*0010*/ 	.short	0x0006
        /*0012*/ 	.short	0x0024
        /*0014*/ 	.byte	0x00, 0xf0, 0x11, 0x00


	//----- nvinfo : EIATTR_KPARAM_INFO
	.align		4
.L_67:
        /*0018*/ 	.byte	0x04, 0x17
        /*001a*/ 	.short	(.L_69 - .L_68)
.L_68:
        /*001c*/ 	.word	0x00000000
        /*0020*/ 	.short	0x0005
        /*0022*/ 	.short	0x0020
        /*0024*/ 	.byte	0x00, 0xf0, 0x11, 0x00


	//----- nvinfo : EIATTR_KPARAM_INFO
	.align		4
.L_69:
        /*0028*/ 	.byte	0x04, 0x17
        /*002a*/ 	.short	(.L_71 - .L_70)
.L_70:
        /*002c*/ 	.word	0x00000000
        /*0030*/ 	.short	0x0004
        /*0032*/ 	.short	0x001c
        /*0034*/ 	.byte	0x00, 0xf0, 0x11, 0x00


	//----- nvinfo : EIATTR_KPARAM_INFO
	.align		4
.L_71:
        /*0038*/ 	.byte	0x04, 0x17
        /*003a*/ 	.short	(.L_73 - .L_72)
.L_72:
        /*003c*/ 	.word	0x00000000
        /*0040*/ 	.short	0x0003
        /*0042*/ 	.short	0x0018
        /*0044*/ 	.byte	0x00, 0xf0, 0x11, 0x00


	//----- nvinfo : EIATTR_KPARAM_INFO
	.align		4
.L_73:
        /*0048*/ 	.byte	0x04, 0x17
        /*004a*/ 	.short	(.L_75 - .L_74)
.L_74:
        /*004c*/ 	.word	0x00000000
        /*0050*/ 	.short	0x0002
        /*0052*/ 	.short	0x0010
        /*0054*/ 	.byte	0x00, 0xf5, 0x21, 0x00


	//----- nvinfo : EIATTR_KPARAM_INFO
	.align		4
.L_75:
        /*0058*/ 	.byte	0x04, 0x17
        /*005a*/ 	.short	(.L_77 - .L_76)
.L_76:
        /*005c*/ 	.word	0x00000000
        /*0060*/ 	.short	0x0001
        /*0062*/ 	.short	0x0008
        /*0064*/ 	.byte	0x00, 0xf5, 0x21, 0x00


	//----- nvinfo : EIATTR_KPARAM_INFO
	.align		4
.L_77:
        /*0068*/ 	.byte	0x04, 0x17
        /*006a*/ 	.short	(.L_79 - .L_78)
.L_78:
        /*006c*/ 	.word	0x00000000
        /*0070*/ 	.short	0x0000
        /*0072*/ 	.short	0x0000
        /*0074*/ 	.byte	0x00, 0xf0, 0x11, 0x00


	//----- nvinfo : EIATTR_SPARSE_MMA_MASK
	.align		4
.L_79:
        /*0078*/ 	.byte	0x03, 0x50
        /*007a*/ 	.short	0x0000


	//----- nvinfo : EIATTR_MAXREG_COUNT
	.align		4
        /*007c*/ 	.byte	0x03, 0x1b
        /*007e*/ 	.short	0x00ff


	//----- nvinfo : EIATTR_MERCURY_ISA_VERSION
	.align		4
        /*0080*/ 	.byte	0x03, 0x5f
        /*0082*/ 	.short	0x0101


	//----- nvinfo : EIATTR_VRC_CTA_INIT_COUNT
	.align		4
        /*0084*/ 	.byte	0x02, 0x4a
	.zero		1
	.zero		1


	//----- nvinfo : EIATTR_EXIT_INSTR_OFFSETS
	.align		4
        /*0088*/ 	.byte	0x04, 0x1c
        /*008a*/ 	.short	(.L_81 - .L_80)


	//   ....[0]....
.L_80:
        /*008c*/ 	.word	0x00000420


	//   ....[1]....
        /*0090*/ 	.word	0x000004a0


	//----- nvinfo : EIATTR_CRS_STACK_SIZE
	.align		4
.L_81:
        /*0094*/ 	.byte	0x04, 0x1e
        /*0096*/ 	.short	(.L_83 - .L_82)
.L_82:
        /*0098*/ 	.word	0x00000000


	//----- nvinfo : EIATTR_CBANK_PARAM_SIZE
	.align		4
.L_83:
        /*009c*/ 	.byte	0x03, 0x19
        /*009e*/ 	.short	0x0028


	//----- nvinfo : EIATTR_PARAM_CBANK
	.align		4
        /*00a0*/ 	.byte	0x04, 0x0a
        /*00a2*/ 	.short	(.L_85 - .L_84)
	.align		4
.L_84:
        /*00a4*/ 	.word	index@(.nv.constant0._Z7PaddingIfEviPKT_PS0_iiii)
        /*00a8*/ 	.short	0x0380
        /*00aa*/ 	.short	0x0028


	//----- nvinfo : EIATTR_SW_WAR
	.align		4
.L_85:
        /*00ac*/ 	.byte	0x04, 0x36
        /*00ae*/ 	.short	(.L_87 - .L_86)
.L_86:
        /*00b0*/ 	.word	0x00000008
.L_87:


//--------------------- .nv.info._Z11ConvForwardIfEviPKT_iiiiiiiiiiiiPS0_S2_S2_b --------------------------
	.section	.nv.info._Z11ConvForwardIfEviPKT_iiiiiiiiiiiiPS0_S2_S2_b,"",@"SHT_CUDA_INFO"
	.sectionflags	@""
	.align	4


	//----- nvinfo : EIATTR_CUDA_API_VERSION
	.align		4
        /*0000*/ 	.byte	0x04, 0x37
        /*0002*/ 	.short	(.L_89 - .L_88)
.L_88:
        /*0004*/ 	.word	0x00000082


	//----- nvinfo : EIATTR_KPARAM_INFO
	.align		4
.L_89:
        /*0008*/ 	.byte	0x04, 0x17
        /*000a*/ 	.short	(.L_91 - .L_90)
.L_90:
        /*000c*/ 	.word	0x00000000
        /*0010*/ 	.short	0x0011
        /*0012*/ 	.short	0x0058
        /*0014*/ 	.byte	0x00, 0xf0, 0x05, 0x00


	//----- nvinfo : EIATTR_KPARAM_INFO
	.align		4
.L_91:
        /*0018*/ 	.byte	0x04, 0x17
        /*001a*/ 	.short	(.L_93 - .L_92)
.L_92:
        /*001c*/ 	.word	0x00000000
        /*0020*/ 	.short	0x0010
        /*0022*/ 	.short	0x0050
        /*0024*/ 	.byte	0x00, 0xf5, 0x21, 0x00


	//----- nvinfo : EIATTR_KPARAM_INFO
	.align		4
.L_93:
        /*0028*/ 	.byte	0x04, 0x17
        /*002a*/ 	.short	(.L_95 - .L_94)
.L_94:
        /*002c*/ 	.word	0x00000000
        /*0030*/ 	.short	0x000f
        /*0032*/ 	.short	0x0048
        /*0034*/ 	.byte	0x00, 0xf5, 0x21, 0x00


	//----- nvinfo : EIATTR_KPARAM_INFO
	.align		4
.L_95:
        /*0038*/ 	.byte	0x04, 0x17
        /*003a*/ 	.short	(.L_97 - .L_96)
.L_96:
        /*003c*/ 	.word	0x00000000
        /*0040*/ 	.short	0x000e
        /*0042*/ 	.short	0x0040
        /*0044*/ 	.byte	0x00, 0xf5, 0x21, 0x00


	//----- nvinfo : EIATTR_KPARAM_INFO
	.align		4
.L_97:
        /*0048*/ 	.byte	0x04, 0x17
        /*004a*/ 	.short	(.L_99 - .L_98)
.L_98:
        /*004c*/ 	.word	0x00000000
        /*0050*/ 	.short	0x000d
        /*0052*/ 	.short	0x003c
        /*0054*/ 	.byte	0x00, 0xf0, 0x11, 0x00


	//----- nvinfo : EIATTR_KPARAM_INFO
	.align		4
.L_99:
        /*0058*/ 	.byte	0x04, 0x17
        /*005a*/ 	.short	(.L_101 - .L_100)
.L_100:
        /*005c*/ 	.word	0x00000000
        /*0060*/ 	.short	0x000c
        /*0062*/ 	.short	0x0038
        /*0064*/ 	.byte	0x00, 0xf0, 0x11, 0x00


	//----- nvinfo : EIATTR_KPARAM_INFO
	.align		4
.L_101:
        /*0068*/ 	.byte	0x04, 0x17
        /*006a*/ 	.short	(.L_103 - .L_102)
.L_102:
        /*006c*/ 	.word	0x00000000
        /*0070*/ 	.short	0x000b
        /*0072*/ 	.short	0x0034
        /*0074*/ 	.byte	0x00, 0xf0, 0x11, 0x00


	//----- nvinfo : EIATTR_KPARAM_INFO
	.align		4
.L_103:
        /*0078*/ 	.byte	0x04, 0x17
        /*007a*/ 	.short	(.L_105 - .L_104)
.L_104:
        /*007c*/ 	.word	0x00000000
        /*0080*/ 	.short	0x000a
        /*0082*/ 	.short	0x0030
        /*0084*/ 	.byte	0x00, 0xf0, 0x11, 0x00


	//----- nvinfo : EIATTR_KPARAM_INFO
	.align		4
.L_105:
        /*0088*/ 	.byte	0x04, 0x17
        /*008a*/ 	.short	(.L_107 - .L_106)
.L_106:
        /*008c*/ 	.word	0x00000000
        /*0090*/ 	.short	0x0009
        /*0092*/ 	.short	0x002c
        /*0094*/ 	.byte	0x00, 0xf0, 0x11, 0x00


	//----- nvinfo : EIATTR_KPARAM_INFO
	.align		4
.L_107:
        /*0098*/ 	.byte	0x04, 0x17
        /*009a*/ 	.short	(.L_109 - .L_108)
.L_108:
        /*009c*/ 	.word	0x00000000
        /*00a0*/ 	.short	0x0008
        /*00a2*/ 	.short	0x0028
        /*00a4*/ 	.byte	0x00, 0xf0, 0x11, 0x00


	//----- nvinfo : EIATTR_KPARAM_INFO
	.align		4
.L_109:
        /*00a8*/ 	.byte	0x04, 0x17
        /*00aa*/ 	.short	(.L_111 - .L_110)
.L_110:
        /*00ac*/ 	.word	0x00000000
        /*00b0*/ 	.short	0x0007
        /*00b2*/ 	.short	0x0024
        /*00b4*/ 	.byte	0x00, 0xf0, 0x11, 0x00


	//----- nvinfo : EIATTR_KPARAM_INFO
	.align		4
.L_111:
        /*00b8*/ 	.byte	0x04, 0x17
        /*00ba*/ 	.short	(.L_113 - .L_112)
.L_112:
        /*00bc*/ 	.word	0x00000000
        /*00c0*/ 	.short	0x0006
        /*00c2*/ 	.short	0x0020
        /*00c4*/ 	.byte	0x00, 0xf0, 0x11, 0x00


	//----- nvinfo : EIATTR_KPARAM_INFO
	.align		4
.L_113:
        /*00c8*/ 	.byte	0x04, 0x17
        /*00ca*/ 	.short	(.L_115 - .L_114)
.L_114:
        /*00cc*/ 	.word	0x00000000
        /*00d0*/ 	.short	0x0005
        /*00d2*/ 	.short	0x001c
        /*00d4*/ 	.byte	0x00, 0xf0, 0x11, 0x00


	//----- nvinfo : EIATTR_KPARAM_INFO
	.align		4
.L_115:
        /*00d8*/ 	.byte	0x04, 0x17
        /*00da*/ 	.short	(.L_117 - .L_116)
.L_116:
        /*00dc*/ 	.word	0x00000000
        /*00e0*/ 	.short	0x0004
        /*00e2*/ 	.short	0x0018
        /*00e4*/ 	.byte	0x00, 0xf0, 0x11, 0x00


	//----- nvinfo : EIATTR_KPARAM_INFO
	.align		4
.L_117:
        /*00e8*/ 	.byte	0x04, 0x17
        /*00ea*/ 	.short	(.L_119 - .L_118)
.L_118:
        /*00ec*/ 	.word	0x00000000
        /*00f0*/ 	.short	0x0003
        /*00f2*/ 	.short	0x0014
        /*00f4*/ 	.byte	0x00, 0xf0, 0x11, 0x00


	//----- nvinfo : EIATTR_KPARAM_INFO
	.align		4
.L_119:
        /*00f8*/ 	.byte	0x04, 0x17
        /*00fa*/ 	.short	(.L_121 - .L_120)
.L_120:
        /*00fc*/ 	.word	0x00000000
        /*0100*/ 	.short	0x0002
        /*0102*/ 	.short	0x0010
        /*0104*/ 	.byte	0x00, 0xf0, 0x11, 0x00


	//----- nvinfo : EIATTR_KPARAM_INFO
	.align		4
.L_121:
        /*0108*/ 	.byte	0x04, 0x17
        /*010a*/ 	.short	(.L_123 - .L_122)
.L_122:
        /*010c*/ 	.word	0x00000000
        /*0110*/ 	.short	0x0001
        /*0112*/ 	.short	0x0008
        /*0114*/ 	.byte	0x00, 0xf5, 0x21, 0x00


	//----- nvinfo : EIATTR_KPARAM_INFO
	.align		4
.L_123:
        /*0118*/ 	.byte	0x04, 0x17
        /*011a*/ 	.short	(.L_125 - .L_124)
.L_124:
        /*011c*/ 	.word	0x00000000
        /*0120*/ 	.short	0x0000
        /*0122*/ 	.short	0x0000
        /*0124*/ 	.byte	0x00, 0xf0, 0x11, 0x00


	//----- nvinfo : EIATTR_SPARSE_MMA_MASK
	.align		4
.L_125:
        /*0128*/ 	.byte	0x03, 0x50
        /*012a*/ 	.short	0x0000


	//----- nvinfo : EIATTR_MAXREG_COUNT
	.align		4
        /*012c*/ 	.byte	0x03, 0x1b
        /*012e*/ 	.short	0x00ff


	//----- nvinfo : EIATTR_MERCURY_ISA_VERSION
	.align		4
        /*0130*/ 	.byte	0x03, 0x5f
        /*0132*/ 	.short	0x0101


	//----- nvinfo : EIATTR_VRC_CTA_INIT_COUNT
	.align		4
        /*0134*/ 	.byte	0x02, 0x4a
	.zero		1
	.zero		1


	//----- nvinfo : EIATTR_EXIT_INSTR_OFFSETS
	.align		4
        /*0138*/ 	.byte	0x04, 0x1c
        /*013a*/ 	.short	(.L_127 - .L_126)


	//   ....[0]....
.L_126:
        /*013c*/ 	.word	0x00000070


	//   ....[1]....
        /*0140*/ 	.word	0x00001530


	//   ....[2]....
        /*0144*/ 	.word	0x00002960


	//----- nvinfo : EIATTR_CRS_STACK_SIZE
	.align		4
.L_127:
        /*0148*/ 	.byte	0x04, 0x1e
        /*014a*/ 	.short	(.L_129 - .L_128)
.L_128:
        /*014c*/ 	.word	0x00000000


	//----- nvinfo : EIATTR_CBANK_PARAM_SIZE
	.align		4
.L_129:
        /*0150*/ 	.byte	0x03, 0x19
        /*0152*/ 	.short	0x0059


	//----- nvinfo : EIATTR_PARAM_CBANK
	.align		4
        /*0154*/ 	.byte	0x04, 0x0a
        /*0156*/ 	.short	(.L_131 - .L_130)
	.align		4
.L_130:
        /*0158*/ 	.word	index@(.nv.constant0._Z11ConvForwardIfEviPKT_iiiiiiiiiiiiPS0_S2_S2_b)
        /*015c*/ 	.short	0x0380
        /*015e*/ 	.short	0x0059


	//----- nvinfo : EIATTR_SW_WAR
	.align		4
.L_131:
        /*0160*/ 	.byte	0x04, 0x36
        /*0162*/ 	.short	(.L_133 - .L_132)
.L_132:
        /*0164*/ 	.word	0x00000008
.L_133:


//--------------------- .nv.callgraph             --------------------------
	.section	.nv.callgraph,"",@"SHT_CUDA_CALLGRAPH"
	.align	4
	.sectionentsize	8
	.align		4
        /*0000*/ 	.word	0x00000000
	.align		4
        /*0004*/ 	.word	0xffffffff
	.align		4
        /*0008*/ 	.word	0x00000000
	.align		4
        /*000c*/ 	.word	0xfffffffe
	.align		4
        /*0010*/ 	.word	0x00000000
	.align		4
        /*0014*/ 	.word	0xfffffffd
	.align		4
        /*0018*/ 	.word	0x00000000
	.align		4
        /*001c*/ 	.word	0xfffffffc


//--------------------- .text._Z17ConvForwardPaddedIfEviPKT_iiiiiiiiiiiiPS0_S2_S2_b --------------------------
	.section	.text._Z17ConvForwardPaddedIfEviPKT_iiiiiiiiiiiiPS0_S2_S2_b,"ax",@progbits
	.align	128
        .global         _Z17ConvForwardPaddedIfEviPKT_iiiiiiiiiiiiPS0_S2_S2_b
        .type           _Z17ConvForwardPaddedIfEviPKT_iiiiiiiiiiiiPS0_S2_S2_b,@function
        .size           _Z17ConvForwardPaddedIfEviPKT_iiiiiiiiiiiiPS0_S2_S2_b,(.L_x_59 - _Z17ConvForwardPaddedIfEviPKT_iiiiiiiiiiiiPS0_S2_S2_b)
        .other          _Z17ConvForwardPaddedIfEviPKT_iiiiiiiiiiiiPS0_S2_S2_b,@"STO_CUDA_ENTRY STV_DEFAULT"
_Z17ConvForwardPaddedIfEviPKT_iiiiiiiiiiiiPS0_S2_S2_b:
.text._Z17ConvForwardPaddedIfEviPKT_iiiiiiiiiiiiPS0_S2_S2_b:
[----:B------:R-:W-:Y:S08]  /*0000*/  LDC R1, c[0x0][0x37c] ;  /* 0x0000df00ff017b82 */ /* 0x000ff00000000800 */
[----:B------:R-:W0:Y:S01]  /*0010*/  LDC.64 R8, c[0x0][0x3a8] ;  /* 0x0000ea00ff087b82 */ /* 0x000e220000000a00 */
[----:B------:R-:W1:Y:S01]  /*0020*/  S2R R2, SR_TID.X ;  /* 0x0000000000027919 */ /* 0x000e620000002100 */
[----:B------:R-:W2:Y:S06]  /*0030*/  LDCU.64 UR10, c[0x0][0x358] ;  /* 0x00006b00ff0a77ac */ /* 0x000eac0008000a00 */
[----:B------:R-:W1:Y:S08]  /*0040*/  S2UR UR4, SR_CTAID.X ;  /* 0x00000000000479c3 */ /* 0x000e700000002500 */
[----:B------:R-:W1:Y:S01]  /*0050*/  LDC R3, c[0x0][0x360] ;  /* 0x0000d800ff037b82 */ /* 0x000e620000000800 */
[----:B0-----:R-:W-:-:S05]  /*0060*/  IMAD R0, R9, R8, RZ ;  /* 0x0000000809007224 */ /* 0x001fca00078e02ff */
[----:B------:R-:W-:Y:S01]  /*0070*/  ISETP.GE.AND P0, PT, R0, RZ, PT ;  /* 0x000000ff0000720c */ /* 0x000fe20003f06270 */
[----:B-1----:R-:W-:-:S12]  /*0080*/  IMAD R3, R3, UR4, R2 ;  /* 0x0000000403037c24 */ /* 0x002fd8000f8e0202 */
[----:B--2---:R-:W-:Y:S05]  /*0090*/  @!P0 BRA `(.L_x_0) ;  /* 0x00000000007c8947 */ /* 0x004fea0003800000 */
[-C--:B------:R-:W-:Y:S02]  /*00a0*/  IABS R7, R0.reuse ;  /* 0x0000000000077213 */ /* 0x080fe40000000000 */
[----:B------:R-:W-:Y:S02]  /*00b0*/  IABS R10, R0 ;  /* 0x00000000000a7213 */ /* 0x000fe40000000000 */
[----:B------:R-:W0:Y:S01]  /*00c0*/  I2F.RP R2, R7 ;  /* 0x0000000700027306 */ /* 0x000e220000209400 */
[----:B------:R-:W-:-:S07]  /*00d0*/  ISETP.GE.AND P2, PT, R3, RZ, PT ;  /* 0x000000ff0300720c */ /* 0x000fce0003f46270 */
[----:B0-----:R-:W0:Y:S02]  /*00e0*/  MUFU.RCP R2, R2 ;  /* 0x0000000200027308 */ /* 0x001e240000001000 */
[----:B0-----:R-:W-:Y:S01]  /*00f0*/  VIADD R4, R2, 0xffffffe ;  /* 0x0ffffffe02047836 */ /* 0x001fe20000000000 */
[----:B------:R-:W-:-:S05]  /*0100*/  IABS R2, R3 ;  /* 0x0000000300027213 */ /* 0x000fca0000000000 */
[----:B------:R0:W1:Y:S02]  /*0110*/  F2I.FTZ.U32.TRUNC.NTZ R5, R4 ;  /* 0x0000000400057305 */ /* 0x000064000021f000 */
[----:B0-----:R-:W-:Y:S02]  /*0120*/  IMAD.MOV.U32 R4, RZ, RZ, RZ ;  /* 0x000000ffff047224 */ /* 0x001fe400078e00ff */
[----:B-1----:R-:W-:-:S04]  /*0130*/  IMAD.MOV R6, RZ, RZ, -R5 ;  /* 0x000000ffff067224 */ /* 0x002fc800078e0a05 */
[----:B------:R-:W-:Y:S01]  /*0140*/  IMAD R11, R6, R7, RZ ;  /* 0x00000007060b7224 */ /* 0x000fe200078e02ff */
[----:B------:R-:W-:-:S03]  /*0150*/  IADD3 R6, PT, PT, RZ, -R10, RZ ;  /* 0x8000000aff067210 */ /* 0x000fc60007ffe0ff */
[----:B------:R-:W-:-:S06]  /*0160*/  IMAD.HI.U32 R5, R5, R11, R4 ;  /* 0x0000000b05057227 */ /* 0x000fcc00078e0004 */
[----:B------:R-:W-:-:S04]  /*0170*/  IMAD.HI.U32 R5, R5, R2, RZ ;  /* 0x0000000205057227 */ /* 0x000fc800078e00ff */
[----:B------:R-:W-:Y:S02]  /*0180*/  IMAD R2, R5, R6, R2 ;  /* 0x0000000605027224 */ /* 0x000fe400078e0202 */
[----:B------:R-:W0:Y:S03]  /*0190*/  LDC.64 R4, c[0x0][0x3c8] ;  /* 0x0000f200ff047b82 */ /* 0x000e260000000a00 */
[----:B------:R-:W-:-:S13]  /*01a0*/  ISETP.GT.U32.AND P0, PT, R7, R2, PT ;  /* 0x000000020700720c */ /* 0x000fda0003f04070 */
[----:B------:R-:W-:Y:S01]  /*01b0*/  @!P0 IMAD.IADD R2, R2, 0x1, -R7 ;  /* 0x0000000102028824 */ /* 0x000fe200078e0a07 */
[----:B------:R-:W-:-:S04]  /*01c0*/  ISETP.NE.AND P0, PT, R0, RZ, PT ;  /* 0x000000ff0000720c */ /* 0x000fc80003f05270 */
[----:B------:R-:W-:-:S13]  /*01d0*/  ISETP.GT.U32.AND P1, PT, R7, R2, PT ;  /* 0x000000020700720c */ /* 0x000fda0003f24070 */
[----:B------:R-:W-:-:S05]  /*01e0*/  @!P1 IADD3 R2, PT, PT, R2, -R7, RZ ;  /* 0x8000000702029210 */ /* 0x000fca0007ffe0ff */
[----:B------:R-:W-:Y:S01]  /*01f0*/  @!P2 IMAD.MOV R2, RZ, RZ, -R2 ;  /* 0x000000ffff02a224 */ /* 0x000fe200078e0a02 */
[----:B------:R-:W-:-:S05]  /*0200*/  @!P0 LOP3.LUT R2, RZ, R0, RZ, 0x33, !PT ;  /* 0x00000000ff028212 */ /* 0x000fca00078e33ff */
[----:B------:R-:W-:-:S04]  /*0210*/  IMAD R7, R0, UR4, R2 ;  /* 0x0000000400077c24 */ /* 0x000fc8000f8e0202 */
[----:B0-----:R-:W-:-:S06]  /*0220*/  IMAD.WIDE.U32 R4, R7, 0x4, R4 ;  /* 0x0000000407047825 */ /* 0x001fcc00078e0004 */
[----:B------:R-:W2:Y:S01]  /*0230*/  LDG.E R4, desc[UR10][R4.64] ;  /* 0x0000000a04047981 */ /* 0x000ea2000c1e1900 */
[----:B------:R-:W0:Y:S01]  /*0240*/  S2UR UR5, SR_CgaCtaId ;  /* 0x00000000000579c3 */ /* 0x000e220000008800 */
[----:B------:R-:W-:Y:S02]  /*0250*/  UMOV UR4, 0x400 ;  /* 0x0000040000047882 */ /* 0x000fe40000000000 */
[----:B0-----:R-:W-:-:S06]  /*0260*/  ULEA UR4, UR5, UR4, 0x18 ;  /* 0x0000000405047291 */ /* 0x001fcc000f8ec0ff */
[----:B------:R-:W-:-:S05]  /*0270*/  LEA R7, R2, UR4, 0x2 ;  /* 0x0000000402077c11 */ /* 0x000fca000f8e10ff */
[----:B--2---:R0:W-:Y:S02]  /*0280*/  STS [R7], R4 ;  /* 0x0000000407007388 */ /* 0x0041e40000000800 */
.L_x_0:
[----:B------:R-:W1:Y:S01]  /*0290*/  LDCU UR4, c[0x0][0x380] ;  /* 0x00007000ff0477ac */ /* 0x000e620008000800 */
[----:B------:R-:W-:Y:S01]  /*02a0*/  BAR.SYNC.DEFER_BLOCKING 0x0 ;  /* 0x0000000000007b1d */ /* 0x000fe20000010000 */
[----:B-1----:R-:W-:-:S13]  /*02b0*/  ISETP.GE.AND P0, PT, R3, UR4, PT ;  /* 0x0000000403007c0c */ /* 0x002fda000bf06270 */
[----:B------:R-:W-:Y:S05]  /*02c0*/  @P0 EXIT ;  /* 0x000000000000094d */ /* 0x000fea0003800000 */
[----:B------:R-:W1:Y:S01]  /*02d0*/  LDC R0, c[0x0][0x3a4] ;  /* 0x0000e900ff007b82 */ /* 0x000e620000000800 */
[----:B------:R-:W-:Y:S01]  /*02e0*/  IMAD.SHL.U32 R13, R3, 0x4, RZ ;  /* 0x00000004030d7824 */ /* 0x000fe200078e00ff */
[----:B------:R-:W-:Y:S01]  /*02f0*/  IABS R15, R3 ;  /* 0x00000003000f7213 */ /* 0x000fe20000000000 */
[----:B------:R-:W2:Y:S03]  /*0300*/  LDCU.64 UR4, c[0x0][0x3b8] ;  /* 0x00007700ff0477ac */ /* 0x000ea60008000a00 */
[----:B------:R-:W-:Y:S01]  /*0310*/  IABS R16, R13 ;  /* 0x0000000d00107213 */ /* 0x000fe20000000000 */
[----:B------:R-:W2:Y:S01]  /*0320*/  LDCU.64 UR6, c[0x0][0x398] ;  /* 0x00007300ff0677ac */ /* 0x000ea20008000a00 */
[----:B------:R-:W3:Y:S01]  /*0330*/  LDC R2, c[0x0][0x3a0] ;  /* 0x0000e800ff027b82 */ /* 0x000ee20000000800 */
[-C--:B-1----:R-:W-:Y:S01]  /*0340*/  IABS R5, R0.reuse ;  /* 0x0000000000057213 */ /* 0x082fe20000000000 */
[----:B--2---:R-:W-:Y:S01]  /*0350*/  ULEA UR4, UR4, UR6, 0x1 ;  /* 0x0000000604047291 */ /* 0x004fe2000f8e08ff */
[----:B------:R-:W-:Y:S01]  /*0360*/  LOP3.LUT R13, R13, R0, RZ, 0x3c, !PT ;  /* 0x000000000d0d7212 */ /* 0x000fe200078e3cff */
[----:B------:R-:W-:Y:S01]  /*0370*/  ULEA UR5, UR5, UR7, 0x1 ;  /* 0x0000000705057291 */ /* 0x000fe2000f8e08ff */
[----:B------:R-:W1:Y:S01]  /*0380*/  I2F.RP R10, R5 ;  /* 0x00000005000a7306 */ /* 0x000e620000209400 */
[----:B------:R-:W-:-:S02]  /*0390*/  ISETP.NE.AND P4, PT, R0, RZ, PT ;  /* 0x000000ff0000720c */ /* 0x000fc40003f85270 */
[----:B------:R-:W-:Y:S01]  /*03a0*/  ISETP.GE.AND P3, PT, R13, RZ, PT ;  /* 0x000000ff0d00720c */ /* 0x000fe20003f66270 */
[----:B------:R-:W-:Y:S01]  /*03b0*/  UIMAD UR4, UR4, UR5, URZ ;  /* 0x00000005040472a4 */ /* 0x000fe2000f8e02ff */
[----:B---3--:R-:W-:Y:S02]  /*03c0*/  IABS R12, R2 ;  /* 0x00000002000c7213 */ /* 0x008fe40000000000 */
[----:B------:R-:W-:Y:S01]  /*03d0*/  LOP3.LUT R13, RZ, R0, RZ, 0x33, !PT ;  /* 0x00000000ff0d7212 */ /* 0x000fe200078e33ff */
[----:B-1----:R-:W1:Y:S02]  /*03e0*/  MUFU.RCP R10, R10 ;  /* 0x0000000a000a7308 */ /* 0x002e640000001000 */
[----:B-1----:R-:W-:-:S06]  /*03f0*/  VIADD R6, R10, 0xffffffe ;  /* 0x0ffffffe0a067836 */ /* 0x002fcc0000000000 */
[----:B0-----:R0:W1:Y:S02]  /*0400*/  F2I.FTZ.U32.TRUNC.NTZ R7, R6 ;  /* 0x0000000600077305 */ /* 0x001064000021f000 */
[----:B0-----:R-:W-:Y:S01]  /*0410*/  HFMA2 R6, -RZ, RZ, 0, 0 ;  /* 0x00000000ff067431 */ /* 0x001fe200000001ff */
[----:B-1----:R-:W-:-:S05]  /*0420*/  IADD3 R4, PT, PT, RZ, -R7, RZ ;  /* 0x80000007ff047210 */ /* 0x002fca0007ffe0ff */
[----:B------:R-:W-:Y:S02]  /*0430*/  IMAD R11, R4, R5, RZ ;  /* 0x00000005040b7224 */ /* 0x000fe400078e02ff */
[----:B------:R-:W-:Y:S02]  /*0440*/  IMAD.MOV.U32 R4, RZ, RZ, R12 ;  /* 0x000000ffff047224 */ /* 0x000fe400078e000c */
[----:B------:R-:W-:Y:S02]  /*0450*/  IMAD.HI.U32 R14, R7, R11, R6 ;  /* 0x0000000b070e7227 */ /* 0x000fe400078e0006 */
[----:B------:R-:W0:Y:S02]  /*0460*/  I2F.RP R6, R4 ;  /* 0x0000000400067306 */ /* 0x000e240000209400 */
[----:B------:R-:W-:Y:S02]  /*0470*/  IMAD.MOV.U32 R11, RZ, RZ, R15 ;  /* 0x000000ffff0b7224 */ /* 0x000fe400078e000f */
[----:B------:R-:W-:-:S04]  /*0480*/  IMAD.HI.U32 R12, R14, R16, RZ ;  /* 0x000000100e0c7227 */ /* 0x000fc800078e00ff */
[----:B------:R-:W-:-:S04]  /*0490*/  IMAD.HI.U32 R15, R14, R11, RZ ;  /* 0x0000000b0e0f7227 */ /* 0x000fc800078e00ff */
[----:B------:R-:W-:Y:S01]  /*04a0*/  IMAD.MOV R7, RZ, RZ, -R12 ;  /* 0x000000ffff077224 */ /* 0x000fe200078e0a0c */
[----:B------:R-:W-:Y:S01]  /*04b0*/  IADD3 R18, PT, PT, -R15, RZ, RZ ;  /* 0x000000ff0f127210 */ /* 0x000fe20007ffe1ff */
[----:B0-----:R-:W0:Y:S02]  /*04c0*/  MUFU.RCP R6, R6 ;  /* 0x0000000600067308 */ /* 0x001e240000001000 */
[C---:B------:R-:W-:Y:S02]  /*04d0*/  IMAD R16, R5.reuse, R7, R16 ;  /* 0x0000000705107224 */ /* 0x040fe400078e0210 */
[----:B------:R-:W-:Y:S02]  /*04e0*/  IMAD R18, R5, R18, R11 ;  /* 0x0000001205127224 */ /* 0x000fe400078e020b */
[----:B------:R-:W-:Y:S01]  /*04f0*/  IMAD.SHL.U32 R7, R3, 0x2, RZ ;  /* 0x0000000203077824 */ /* 0x000fe200078e00ff */
[C---:B------:R-:W-:Y:S02]  /*0500*/  ISETP.GT.U32.AND P2, PT, R5.reuse, R16, PT ;  /* 0x000000100500720c */ /* 0x040fe40003f44070 */
[----:B------:R-:W-:Y:S01]  /*0510*/  ISETP.GT.U32.AND P5, PT, R5, R18, PT ;  /* 0x000000120500720c */ /* 0x000fe20003fa4070 */
[----:B0-----:R-:W-:Y:S01]  /*0520*/  VIADD R10, R6, 0xffffffe ;  /* 0x0ffffffe060a7836 */ /* 0x001fe20000000000 */
[----:B------:R-:W-:-:S09]  /*0530*/  LOP3.LUT R6, R3, R0, RZ, 0x3c, !PT ;  /* 0x0000000003067212 */ /* 0x000fd200078e3cff */
[----:B------:R-:W-:Y:S01]  /*0540*/  @!P2 IMAD.IADD R16, R16, 0x1, -R5 ;  /* 0x000000011010a824 */ /* 0x000fe200078e0a05 */
[----:B------:R-:W0:Y:S01]  /*0550*/  LDC R3, c[0x0][0x394] ;  /* 0x0000e500ff037b82 */ /* 0x000e220000000800 */
[-C--:B------:R-:W-:Y:S01]  /*0560*/  @!P5 IADD3 R18, PT, PT, R18, -R5.reuse, RZ ;  /* 0x800000051212d210 */ /* 0x080fe20007ffe0ff */
[----:B------:R1:W2:Y:S01]  /*0570*/  F2I.FTZ.U32.TRUNC.NTZ R11, R10 ;  /* 0x0000000a000b7305 */ /* 0x0002a2000021f000 */
[----:B------:R-:W-:Y:S01]  /*0580*/  ISETP.GE.AND P6, PT, R6, RZ, PT ;  /* 0x000000ff0600720c */ /* 0x000fe20003fc6270 */
[----:B------:R-:W-:Y:S01]  /*0590*/  @!P2 VIADD R12, R12, 0x1 ;  /* 0x000000010c0ca836 */ /* 0x000fe20000000000 */
[-C--:B------:R-:W-:Y:S02]  /*05a0*/  ISETP.GE.U32.AND P0, PT, R16, R5.reuse, PT ;  /* 0x000000051000720c */ /* 0x080fe40003f06070 */
[----:B------:R-:W-:Y:S02]  /*05b0*/  ISETP.GE.U32.AND P1, PT, R18, R5, PT ;  /* 0x000000051200720c */ /* 0x000fe40003f26070 */
[----:B------:R-:W-:-:S02]  /*05c0*/  @!P5 IADD3 R15, PT, PT, R15, 0x1, RZ ;  /* 0x000000010f0fd810 */ /* 0x000fc40007ffe0ff */
[----:B------:R-:W-:Y:S01]  /*05d0*/  IABS R16, R7 ;  /* 0x0000000700107213 */ /* 0x000fe20000000000 */
[----:B-1----:R-:W-:-:S04]  /*05e0*/  IMAD.MOV.U32 R10, RZ, RZ, RZ ;  /* 0x000000ffff0a7224 */ /* 0x002fc800078e00ff */
[----:B------:R-:W-:-:S04]  /*05f0*/  IMAD.HI.U32 R14, R14, R16, RZ ;  /* 0x000000100e0e7227 */ /* 0x000fc800078e00ff */
[----:B------:R-:W-:Y:S01]  /*0600*/  @P0 VIADD R12, R12, 0x1 ;  /* 0x000000010c0c0836 */ /* 0x000fe20000000000 */
[----:B------:R-:W-:Y:S01]  /*0610*/  @P1 IADD3 R15, PT, PT, R15, 0x1, RZ ;  /* 0x000000010f0f1810 */ /* 0x000fe20007ffe0ff */
[----:B--2---:R-:W-:-:S03]  /*0620*/  IMAD.MOV R17, RZ, RZ, -R11 ;  /* 0x000000ffff117224 */ /* 0x004fc600078e0a0b */
[----:B------:R-:W-:Y:S01]  /*0630*/  @!P3 IADD3 R12, PT, PT, -R12, RZ, RZ ;  /* 0x000000ff0c0cb210 */ /* 0x000fe20007ffe1ff */
[----:B------:R-:W-:Y:S02]  /*0640*/  IMAD.MOV.U32 R6, RZ, RZ, R15 ;  /* 0x000000ffff067224 */ /* 0x000fe400078e000f */
[----:B------:R-:W-:Y:S01]  /*0650*/  IMAD R17, R17, R4, RZ ;  /* 0x0000000411117224 */ /* 0x000fe200078e02ff */
[----:B------:R-:W-:Y:S01]  /*0660*/  SEL R15, R13, R12, !P4 ;  /* 0x0000000c0d0f7207 */ /* 0x000fe20006000000 */
[----:B------:R-:W-:Y:S02]  /*0670*/  @!P6 IMAD.MOV R6, RZ, RZ, -R6 ;  /* 0x000000ffff06e224 */ /* 0x000fe400078e0a06 */
[----:B------:R-:W-:Y:S01]  /*0680*/  IMAD.HI.U32 R12, R11, R17, R10 ;  /* 0x000000110b0c7227 */ /* 0x000fe200078e000a */
[----:B------:R-:W-:Y:S02]  /*0690*/  IABS R11, R15 ;  /* 0x0000000f000b7213 */ /* 0x000fe40000000000 */
[----:B------:R-:W-:Y:S01]  /*06a0*/  SEL R19, R13, R6, !P4 ;  /* 0x000000060d137207 */ /* 0x000fe20006000000 */
[----:B------:R-:W-:Y:S01]  /*06b0*/  IMAD.MOV R10, RZ, RZ, -R14 ;  /* 0x000000ffff0a7224 */ /* 0x000fe200078e0a0e */
[----:B0-----:R-:W-:-:S02]  /*06c0*/  IABS R6, R3 ;  /* 0x0000000300067213 */ /* 0x001fc40000000000 */
[----:B------:R-:W-:Y:S01]  /*06d0*/  IABS R21, R19 ;  /* 0x0000001300157213 */ /* 0x000fe20000000000 */
[----:B------:R-:W-:Y:S01]  /*06e0*/  IMAD R10, R5, R10, R16 ;  /* 0x0000000a050a7224 */ /* 0x000fe200078e0210 */
[----:B------:R-:W0:Y:S01]  /*06f0*/  I2F.RP R17, R6 ;  /* 0x0000000600117306 */ /* 0x000e220000209400 */
[C---:B------:R-:W-:Y:S01]  /*0700*/  IMAD.HI.U32 R16, R12.reuse, R11, RZ ;  /* 0x0000000b0c107227 */ /* 0x040fe200078e00ff */
[----:B------:R-:W-:Y:S02]  /*0710*/  LOP3.LUT R15, R15, R2, RZ, 0x3c, !PT ;  /* 0x000000020f0f7212 */ /* 0x000fe400078e3cff */
[----:B------:R-:W-:Y:S01]  /*0720*/  ISETP.GT.U32.AND P5, PT, R5, R10, PT ;  /* 0x0000000a0500720c */ /* 0x000fe20003fa4070 */
[----:B------:R-:W-:Y:S01]  /*0730*/  IMAD.HI.U32 R18, R12, R21, RZ ;  /* 0x000000150c127227 */ /* 0x000fe200078e00ff */
[----:B------:R-:W-:Y:S02]  /*0740*/  IADD3 R20, PT, PT, -R16, RZ, RZ ;  /* 0x000000ff10147210 */ /* 0x000fe40007ffe1ff */
[----:B------:R-:W-:Y:S01]  /*0750*/  LOP3.LUT R19, R19, R2, RZ, 0x3c, !PT ;  /* 0x0000000213137212 */ /* 0x000fe200078e3cff */
[----:B------:R-:W-:-:S02]  /*0760*/  IMAD.MOV R22, RZ, RZ, -R18 ;  /* 0x000000ffff167224 */ /* 0x000fc400078e0a12 */
[C---:B------:R-:W-:Y:S02]  /*0770*/  IMAD R11, R4.reuse, R20, R11 ;  /* 0x00000014040b7224 */ /* 0x040fe400078e020b */
[C---:B------:R-:W-:Y:S01]  /*0780*/  IMAD R21, R4.reuse, R22, R21 ;  /* 0x0000001604157224 */ /* 0x040fe200078e0215 */
[----:B0-----:R-:W0:Y:S02]  /*0790*/  MUFU.RCP R17, R17 ;  /* 0x0000001100117308 */ /* 0x001e240000001000 */
[----:B------:R-:W-:Y:S01]  /*07a0*/  ISETP.GT.U32.AND P2, PT, R4, R11, PT ;  /* 0x0000000b0400720c */ /* 0x000fe20003f44070 */
[----:B------:R-:W-:Y:S01]  /*07b0*/  @!P5 IMAD.IADD R10, R10, 0x1, -R5 ;  /* 0x000000010a0ad824 */ /* 0x000fe200078e0a05 */
[----:B------:R-:W-:Y:S01]  /*07c0*/  ISETP.GT.U32.AND P3, PT, R4, R21, PT ;  /* 0x000000150400720c */ /* 0x000fe20003f64070 */
[----:B------:R-:W-:-:S03]  /*07d0*/  @!P5 VIADD R14, R14, 0x1 ;  /* 0x000000010e0ed836 */ /* 0x000fc60000000000 */
[----:B------:R-:W-:Y:S02]  /*07e0*/  ISETP.GE.U32.AND P1, PT, R10, R5, PT ;  /* 0x000000050a00720c */ /* 0x000fe40003f26070 */
[----:B------:R-:W-:-:S04]  /*07f0*/  LOP3.LUT R5, R7, R0, RZ, 0x3c, !PT ;  /* 0x0000000007057212 */ /* 0x000fc800078e3cff */
[----:B------:R-:W-:Y:S02]  /*0800*/  ISETP.GE.AND P0, PT, R5, RZ, PT ;  /* 0x000000ff0500720c */ /* 0x000fe40003f06270 */
[-C--:B------:R-:W-:Y:S01]  /*0810*/  @!P2 IADD3 R11, PT, PT, R11, -R4.reuse, RZ ;  /* 0x800000040b0ba210 */ /* 0x080fe20007ffe0ff */
[----:B------:R-:W-:Y:S01]  /*0820*/  @!P3 IMAD.IADD R21, R21, 0x1, -R4 ;  /* 0x000000011515b824 */ /* 0x000fe200078e0a04 */
[----:B0-----:R-:W-:Y:S01]  /*0830*/  IADD3 R10, PT, PT, R17, 0xffffffe, RZ ;  /* 0x0ffffffe110a7810 */ /* 0x001fe20007ffe0ff */
[----:B------:R-:W-:Y:S01]  /*0840*/  @!P3 VIADD R18, R18, 0x1 ;  /* 0x000000011212b836 */ /* 0x000fe20000000000 */
[-C--:B------:R-:W-:Y:S01]  /*0850*/  ISETP.GE.U32.AND P5, PT, R11, R4.reuse, PT ;  /* 0x000000040b00720c */ /* 0x080fe20003fa6070 */
[----:B------:R-:W-:Y:S01]  /*0860*/  @P1 VIADD R14, R14, 0x1 ;  /* 0x000000010e0e1836 */ /* 0x000fe20000000000 */
[----:B------:R-:W-:Y:S01]  /*0870*/  ISETP.GE.U32.AND P6, PT, R21, R4, PT ;  /* 0x000000041500720c */ /* 0x000fe20003fc6070 */
[----:B------:R0:W1:Y:S01]  /*0880*/  F2I.FTZ.U32.TRUNC.NTZ R11, R10 ;  /* 0x0000000a000b7305 */ /* 0x000062000021f000 */
[----:B------:R-:W-:-:S02]  /*0890*/  ISETP.GE.AND P1, PT, R15, RZ, PT ;  /* 0x000000ff0f00720c */ /* 0x000fc40003f26270 */
[----:B------:R-:W-:Y:S01]  /*08a0*/  @!P2 IADD3 R16, PT, PT, R16, 0x1, RZ ;  /* 0x000000011010a810 */ /* 0x000fe20007ffe0ff */
[----:B------:R-:W-:Y:S01]  /*08b0*/  @!P0 IMAD.MOV R14, RZ, RZ, -R14 ;  /* 0x000000ffff0e8224 */ /* 0x000fe200078e0a0e */
[----:B------:R-:W-:Y:S02]  /*08c0*/  ISETP.GE.AND P0, PT, R19, RZ, PT ;  /* 0x000000ff1300720c */ /* 0x000fe40003f06270 */
[----:B------:R-:W-:Y:S02]  /*08d0*/  ISETP.NE.AND P2, PT, R2, RZ, PT ;  /* 0x000000ff0200720c */ /* 0x000fe40003f45270 */
[----:B------:R-:W-:Y:S01]  /*08e0*/  SEL R13, R13, R14, !P4 ;  /* 0x0000000e0d0d7207 */ /* 0x000fe20006000000 */
[----:B------:R-:W-:Y:S01]  /*08f0*/  @P5 VIADD R16, R16, 0x1 ;  /* 0x0000000110105836 */ /* 0x000fe20000000000 */
[----:B------:R-:W-:Y:S01]  /*0900*/  LOP3.LUT R14, RZ, R2, RZ, 0x33, !PT ;  /* 0x00000002ff0e7212 */ /* 0x000fe200078e33ff */
[----:B0-----:R-:W-:Y:S01]  /*0910*/  IMAD.MOV.U32 R10, RZ, RZ, RZ ;  /* 0x000000ffff0a7224 */ /* 0x001fe200078e00ff */
[----:B------:R-:W-:Y:S01]  /*0920*/  @P6 IADD3 R18, PT, PT, R18, 0x1, RZ ;  /* 0x0000000112126810 */ /* 0x000fe20007ffe0ff */
[----:B------:R-:W-:-:S02]  /*0930*/  @!P1 IMAD.MOV R16, RZ, RZ, -R16 ;  /* 0x000000ffff109224 */ /* 0x000fc400078e0a10 */
[----:B-1----:R-:W-:Y:S02]  /*0940*/  IMAD.MOV R5, RZ, RZ, -R11 ;  /* 0x000000ffff057224 */ /* 0x002fe400078e0a0b */
[----:B------:R-:W-:Y:S01]  /*0950*/  @!P0 IADD3 R18, PT, PT, -R18, RZ, RZ ;  /* 0x000000ff12128210 */ /* 0x000fe20007ffe1ff */
[----:B------:R-:W-:Y:S01]  /*0960*/  IMAD.SHL.U32 R20, R13, 0x2, RZ ;  /* 0x000000020d147824 */ /* 0x000fe200078e00ff */
[C---:B------:R-:W-:Y:S01]  /*0970*/  SEL R15, R14.reuse, R16, !P2 ;  /* 0x000000100e0f7207 */ /* 0x040fe20005000000 */
[----:B------:R-:W-:Y:S01]  /*0980*/  IMAD R5, R5, R6, RZ ;  /* 0x0000000605057224 */ /* 0x000fe200078e02ff */
[----:B------:R-:W-:Y:S01]  /*0990*/  SEL R16, R14, R18, !P2 ;  /* 0x000000120e107207 */ /* 0x000fe20005000000 */
[----:B------:R-:W-:Y:S01]  /*09a0*/  IMAD.MOV R13, RZ, RZ, -R13 ;  /* 0x000000ffff0d7224 */ /* 0x000fe200078e0a0d */
[----:B------:R-:W-:Y:S01]  /*09b0*/  IABS R18, R15 ;  /* 0x0000000f00127213 */ /* 0x000fe20000000000 */
[----:B------:R-:W-:Y:S01]  /*09c0*/  IMAD.HI.U32 R10, R11, R5, R10 ;  /* 0x000000050b0a7227 */ /* 0x000fe200078e000a */
[----:B------:R-:W-:-:S02]  /*09d0*/  IABS R17, R20 ;  /* 0x0000001400117213 */ /* 0x000fc40000000000 */
[----:B------:R-:W-:Y:S02]  /*09e0*/  MOV R11, R18 ;  /* 0x00000012000b7202 */ /* 0x000fe40000000f00 */
[----:B------:R-:W-:Y:S01]  /*09f0*/  IABS R19, R16 ;  /* 0x0000001000137213 */ /* 0x000fe20000000000 */
[----:B------:R-:W-:Y:S01]  /*0a00*/  IMAD.HI.U32 R12, R12, R17, RZ ;  /* 0x000000110c0c7227 */ /* 0x000fe200078e00ff */
[----:B------:R-:W-:-:S03]  /*0a10*/  ISETP.GE.AND P4, PT, R15, RZ, PT ;  /* 0x000000ff0f00720c */ /* 0x000fc60003f86270 */
[----:B------:R-:W-:-:S04]  /*0a20*/  IMAD.HI.U32 R5, R10, R11, RZ ;  /* 0x0000000b0a057227 */ /* 0x000fc800078e00ff */
[----:B------:R-:W-:-:S04]  /*0a30*/  IMAD.HI.U32 R10, R10, R19, RZ ;  /* 0x000000130a0a7227 */ /* 0x000fc800078e00ff */
[----:B------:R-:W-:Y:S01]  /*0a40*/  IMAD.MOV R12, RZ, RZ, -R12 ;  /* 0x000000ffff0c7224 */ /* 0x000fe200078e0a0c */
[----:B------:R-:W-:Y:S01]  /*0a50*/  IADD3 R10, PT, PT, -R10, RZ, RZ ;  /* 0x000000ff0a0a7210 */ /* 0x000fe20007ffe1ff */
[----:B------:R-:W-:Y:S02]  /*0a60*/  IMAD.MOV R18, RZ, RZ, -R5 ;  /* 0x000000ffff127224 */ /* 0x000fe400078e0a05 */
[----:B------:R-:W-:Y:S02]  /*0a70*/  IMAD R5, R4, R12, R17 ;  /* 0x0000000c04057224 */ /* 0x000fe400078e0211 */
[C---:B------:R-:W-:Y:S02]  /*0a80*/  IMAD R17, R6.reuse, R18, R11 ;  /* 0x0000001206117224 */ /* 0x040fe400078e020b */
[----:B------:R-:W-:Y:S01]  /*0a90*/  IMAD R19, R6, R10, R19 ;  /* 0x0000000a06137224 */ /* 0x000fe200078e0213 */
[----:B------:R-:W-:Y:S01]  /*0aa0*/  ISETP.GT.U32.AND P0, PT, R4, R5, PT ;  /* 0x000000050400720c */ /* 0x000fe20003f04070 */
[----:B------:R-:W0:Y:S01]  /*0ab0*/  LDC.64 R10, c[0x0][0x3d0] ;  /* 0x0000f400ff0a7b82 */ /* 0x000e220000000a00 */
[----:B------:R-:W-:-:S02]  /*0ac0*/  ISETP.GT.U32.AND P1, PT, R6, R17, PT ;  /* 0x000000110600720c */ /* 0x000fc40003f24070 */
[----:B------:R-:W-:-:S09]  /*0ad0*/  ISETP.GT.U32.AND P3, PT, R6, R19, PT ;  /* 0x000000130600720c */ /* 0x000fd20003f64070 */
[----:B------:R-:W-:Y:S02]  /*0ae0*/  @!P0 IMAD.IADD R5, R5, 0x1, -R4 ;  /* 0x0000000105058824 */ /* 0x000fe400078e0a04 */
[----:B------:R-:W-:Y:S01]  /*0af0*/  @!P1 IMAD.IADD R17, R17, 0x1, -R6 ;  /* 0x0000000111119824 */ /* 0x000fe200078e0a06 */
[----:B------:R-:W-:Y:S02]  /*0b00*/  ISETP.GE.AND P1, PT, R20, RZ, PT ;  /* 0x000000ff1400720c */ /* 0x000fe40003f26270 */
[----:B------:R-:W-:Y:S02]  /*0b10*/  @!P3 IADD3 R19, PT, PT, R19, -R6, RZ ;  /* 0x800000061313b210 */ /* 0x000fe40007ffe0ff */
[----:B------:R-:W-:Y:S02]  /*0b20*/  ISETP.GT.U32.AND P0, PT, R4, R5, PT ;  /* 0x000000050400720c */ /* 0x000fe40003f04070 */
[C---:B------:R-:W-:Y:S02]  /*0b30*/  ISETP.GT.U32.AND P5, PT, R6.reuse, R17, PT ;  /* 0x000000110600720c */ /* 0x040fe40003fa4070 */
[----:B------:R-:W-:-:S02]  /*0b40*/  ISETP.GT.U32.AND P6, PT, R6, R19, PT ;  /* 0x000000130600720c */ /* 0x000fc40003fc4070 */
[----:B------:R-:W-:-:S07]  /*0b50*/  ISETP.GE.AND P3, PT, R16, RZ, PT ;  /* 0x000000ff1000720c */ /* 0x000fce0003f66270 */
[----:B------:R-:W-:Y:S01]  /*0b60*/  @!P0 IMAD.IADD R5, R5, 0x1, -R4 ;  /* 0x0000000105058824 */ /* 0x000fe200078e0a04 */
[----:B------:R-:W-:Y:S01]  /*0b70*/  LOP3.LUT R4, RZ, R3, RZ, 0x33, !PT ;  /* 0x00000003ff047212 */ /* 0x000fe200078e33ff */
[----:B------:R-:W-:Y:S01]  /*0b80*/  @!P5 IMAD.IADD R17, R17, 0x1, -R6 ;  /* 0x000000011111d824 */ /* 0x000fe200078e0a06 */
[----:B------:R-:W-:Y:S01]  /*0b90*/  ISETP.NE.AND P5, PT, R3, RZ, PT ;  /* 0x000000ff0300720c */ /* 0x000fe20003fa5270 */
[----:B------:R-:W-:Y:S01]  /*0ba0*/  IMAD.MOV.U32 R3, RZ, RZ, R5 ;  /* 0x000000ffff037224 */ /* 0x000fe200078e0005 */
[----:B------:R-:W-:Y:S01]  /*0bb0*/  @!P6 IADD3 R19, PT, PT, R19, -R6, RZ ;  /* 0x800000061313e210 */ /* 0x000fe20007ffe0ff */
[----:B------:R-:W-:Y:S01]  /*0bc0*/  @!P4 IMAD.MOV R17, RZ, RZ, -R17 ;  /* 0x000000ffff11c224 */ /* 0x000fe200078e0a11 */
[----:B------:R-:W-:Y:S01]  /*0bd0*/  ISETP.GE.AND P0, PT, R8, 0x1, PT ;  /* 0x000000010800780c */ /* 0x000fe20003f06270 */
[----:B------:R-:W-:Y:S01]  /*0be0*/  @!P1 IMAD.MOV R3, RZ, RZ, -R3 ;  /* 0x000000ffff039224 */ /* 0x000fe200078e0a03 */
[----:B------:R-:W-:Y:S02]  /*0bf0*/  @!P3 IADD3 R19, PT, PT, -R19, RZ, RZ ;  /* 0x000000ff1313b210 */ /* 0x000fe40007ffe1ff */
[----:B------:R-:W-:-:S02]  /*0c00*/  SEL R5, R4, R17, !P5 ;  /* 0x0000001104057207 */ /* 0x000fc40006800000 */
[----:B------:R-:W-:Y:S02]  /*0c10*/  SEL R19, R4, R19, !P5 ;  /* 0x0000001304137207 */ /* 0x000fe40006800000 */
[----:B------:R-:W-:Y:S01]  /*0c20*/  SEL R4, R14, R3, !P2 ;  /* 0x000000030e047207 */ /* 0x000fe20005000000 */
[----:B------:R-:W-:Y:S01]  /*0c30*/  IMAD R3, R0, R13, R7 ;  /* 0x0000000d00037224 */ /* 0x000fe200078e0207 */
[----:B------:R-:W-:Y:S01]  /*0c40*/  IADD3 R19, PT, PT, -R19, R16, R5 ;  /* 0x0000001013137210 */ /* 0x000fe20007ffe105 */
[----:B0-----:R-:W-:-:S04]  /*0c50*/  IMAD.WIDE R6, R5, 0x4, R10 ;  /* 0x0000000405067825 */ /* 0x001fc800078e020a */
[----:B------:R-:W-:Y:S02]  /*0c60*/  IMAD R8, R5, R2, R4 ;  /* 0x0000000205087224 */ /* 0x000fe400078e0204 */
[----:B------:R-:W-:Y:S01]  /*0c70*/  IMAD R2, R19, UR4, RZ ;  /* 0x0000000413027c24 */ /* 0x000fe2000f8e02ff */
[----:B------:R-:W-:Y:S06]  /*0c80*/  @!P0 BRA `(.L_x_1) ;  /* 0x00000018008c8947 */ /* 0x000fec0003800000 */
[----:B------:R-:W-:-:S13]  /*0c90*/  ISETP.GE.AND P0, PT, R9, 0x1, PT ;  /* 0x000000010900780c */ /* 0x000fda0003f06270 */
[----:B------:R-:W-:Y:S05]  /*0ca0*/  @!P0 BRA `(.L_x_2) ;  /* 0x00000018000c8947 */ /* 0x000fea0003800000 */
[----:B------:R-:W0:Y:S01]  /*0cb0*/  LDCU.U8 UR4, c[0x0][0x3d8] ;  /* 0x00007b00ff0477ac */ /* 0x000e220008000000 */
[----:B------:R-:W-:Y:S01]  /*0cc0*/  SHF.R.S32.HI R0, RZ, 0x1f, R2 ;  /* 0x0000001fff007819 */ /* 0x000fe20000011402 */
[----:B0-----:R-:W-:-:S04]  /*0cd0*/  UPRMT UR4, UR4, 0x8880, URZ ;  /* 0x0000888004047896 */ /* 0x001fc800080000ff */
[----:B------:R-:W-:-:S09]  /*0ce0*/  UISETP.NE.AND UP0, UPT, UR4, URZ, UPT ;  /* 0x000000ff0400728c */ /* 0x000fd2000bf05270 */
[----:B------:R-:W-:Y:S05]  /*0cf0*/  BRA.U UP0, `(.L_x_3) ;  /* 0x0000000d00047547 */ /* 0x000fea000b800000 */
[----:B------:R-:W0:Y:S01]  /*0d00*/  LDCU.64 UR8, c[0x0][0x388] ;  /* 0x00007100ff0877ac */ /* 0x000e220008000a00 */
[----:B------:R-:W-:Y:S01]  /*0d10*/  SHF.L.U32 R10, R9, 0x2, RZ ;  /* 0x00000002090a7819 */ /* 0x000fe200000006ff */
[----:B------:R-:W-:Y:S01]  /*0d20*/  UMOV UR4, URZ ;  /* 0x000000ff00047c82 */ /* 0x000fe20008000000 */
[----:B0-----:R-:W-:-:S04]  /*0d30*/  UIADD3 UR7, UP0, UPT, UR8, 0x10, URZ ;  /* 0x0000001008077890 */ /* 0x001fc8000ff1e0ff */
[----:B------:R-:W-:Y:S02]  /*0d40*/  UIADD3.X UR8, UPT, UPT, URZ, UR9, URZ, UP0, !UPT ;  /* 0x00000009ff087290 */ /* 0x000fe400087fe4ff */
[----:B------:R-:W-:-:S11]  /*0d50*/  UPLOP3.LUT UP0, UPT, UPT, UPT, UPT, 0x80, 0x8 ;  /* 0x000000000008789c */ /* 0x000fd60003f0f070 */
.L_x_14:
[----:B0-----:R-:W0:Y:S01]  /*0d60*/  LDCU UR6, c[0x0][0x3b0] ;  /* 0x00007600ff0677ac */ /* 0x001e220008000800 */
[----:B------:R-:W-:Y:S01]  /*0d70*/  VIADD R14, R4, UR4 ;  /* 0x00000004040e7c36 */ /* 0x000fe20008000000 */
[----:B------:R-:W-:Y:S01]  /*0d80*/  PRMT R11, RZ, 0x7610, R11 ;  /* 0x00007610ff0b7816 */ /* 0x000fe2000000000b */
[----:B------:R-:W1:Y:S01]  /*0d90*/  LDCU UR9, c[0x0][0x3a0] ;  /* 0x00007400ff0977ac */ /* 0x000e620008000800 */
[----:B------:R-:W-:Y:S01]  /*0da0*/  PRMT R12, RZ, 0x7610, R12 ;  /* 0x00007610ff0c7816 */ /* 0x000fe2000000000c */
[----:B------:R-:W-:Y:S02]  /*0db0*/  UPLOP3.LUT UP1, UPT, UPT, UPT, UP0, 0x80, 0x8 ;  /* 0x000000000008789c */ /* 0x000fe40003f2f000 */
[----:B------:R-:W-:Y:S01]  /*0dc0*/  UPLOP3.LUT UP0, UPT, UPT, UPT, UPT, 0x80, 0x8 ;  /* 0x000000000008789c */ /* 0x000fe20003f0f070 */
[----:B------:R-:W-:Y:S01]  /*0dd0*/  UMOV UR4, URZ ;  /* 0x000000ff00047c82 */ /* 0x000fe20008000000 */
[----:B0-----:R-:W-:Y:S02]  /*0de0*/  IMAD R13, R14, UR6, RZ ;  /* 0x000000060e0d7c24 */ /* 0x001fe4000f8e02ff */
[----:B-1----:R-:W-:-:S07]  /*0df0*/  IMAD R14, R5, UR9, R14 ;  /* 0x00000009050e7c24 */ /* 0x002fce000f8e020e */
.L_x_13:
[----:B0-----:R-:W0:Y:S01]  /*0e00*/  LDCU UR9, c[0x0][0x3b4] ;  /* 0x00007680ff0977ac */ /* 0x001e220008000800 */
[----:B------:R-:W1:Y:S01]  /*0e10*/  LDC R6, c[0x0][0x3b4] ;  /* 0x0000ed00ff067b82 */ /* 0x000e620000000800 */
[----:B------:R-:W-:Y:S01]  /*0e20*/  PRMT R9, R12, 0x9910, RZ ;  /* 0x000099100c097816 */ /* 0x000fe200000000ff */
[----:B------:R-:W-:Y:S01]  /*0e30*/  VIADD R15, R3, UR4 ;  /* 0x00000004030f7c36 */ /* 0x000fe20008000000 */
[----:B------:R-:W2:Y:S01]  /*0e40*/  LDCU.U16 UR6, c[0x0][0x3b4] ;  /* 0x00007680ff0677ac */ /* 0x000ea20008000400 */
[----:B------:R-:W-:Y:S01]  /*0e50*/  PRMT R17, R11, 0x9910, RZ ;  /* 0x000099100b117816 */ /* 0x000fe200000000ff */
[----:B------:R-:W-:Y:S01]  /*0e60*/  BSSY.RECONVERGENT B0, `(.L_x_4) ;  /* 0x000009c000007945 */ /* 0x000fe20003800200 */
[----:B------:R-:W-:Y:S01]  /*0e70*/  IMAD.MOV.U32 R24, RZ, RZ, RZ ;  /* 0x000000ffff187224 */ /* 0x000fe200078e00ff */
[----:B------:R-:W3:Y:S01]  /*0e80*/  LDCU UR12, c[0x0][0x3ac] ;  /* 0x00007580ff0c77ac */ /* 0x000ee20008000800 */
[----:B------:R-:W-:Y:S01]  /*0e90*/  IMAD.MOV.U32 R20, RZ, RZ, R13 ;  /* 0x000000ffff147224 */ /* 0x000fe200078e000d */
[----:B------:R-:W-:Y:S01]  /*0ea0*/  UPLOP3.LUT UP2, UPT, UPT, UPT, UP0, 0x80, 0x8 ;  /* 0x000000000008789c */ /* 0x000fe20003f4f000 */
[----:B0-----:R-:W-:Y:S01]  /*0eb0*/  IMAD R16, R3, UR9, RZ ;  /* 0x0000000903107c24 */ /* 0x001fe2000f8e02ff */
[----:B--2---:R-:W-:Y:S01]  /*0ec0*/  UPRMT UR6, UR6, 0x9910, URZ ;  /* 0x0000991006067896 */ /* 0x004fe200080000ff */
[----:B-1----:R-:W-:-:S03]  /*0ed0*/  IMAD R8, R15, R6, 0x1 ;  /* 0x000000010f087424 */ /* 0x002fc600078e0206 */
[----:B---3--:R-:W-:Y:S01]  /*0ee0*/  IADD3 R7, PT, PT, R16, UR12, RZ ;  /* 0x0000000c10077c10 */ /* 0x008fe2000fffe0ff */
[----:B------:R-:W-:Y:S02]  /*0ef0*/  IMAD.MOV R16, RZ, RZ, -R16 ;  /* 0x000000ffff107224 */ /* 0x000fe400078e0a10 */
[----:B------:R-:W-:Y:S02]  /*0f00*/  IMAD R9, R9, UR6, RZ ;  /* 0x0000000609097c24 */ /* 0x000fe4000f8e02ff */
[----:B------:R-:W-:Y:S02]  /*0f10*/  IMAD R7, R6, UR4, R7 ;  /* 0x0000000406077c24 */ /* 0x000fe4000f8e0207 */
[----:B------:R-:W-:-:S03]  /*0f20*/  IMAD.MOV R18, RZ, RZ, -R9 ;  /* 0x000000ffff127224 */ /* 0x000fc600078e0a09 */
[----:B------:R-:W-:Y:S02]  /*0f30*/  VIMNMX R9, PT, PT, R7, R8, !PT ;  /* 0x0000000807097248 */ /* 0x000fe40007fe0100 */
[----:B------:R-:W-:Y:S02]  /*0f40*/  PRMT R8, R16, 0x7710, RZ ;  /* 0x0000771010087816 */ /* 0x000fe400000000ff */
[----:B------:R-:W-:Y:S01]  /*0f50*/  PRMT R16, R18, 0x7710, RZ ;  /* 0x0000771012107816 */ /* 0x000fe200000000ff */
[----:B------:R-:W-:Y:S01]  /*0f60*/  IMAD R19, R15, R6, -R9 ;  /* 0x000000060f137224 */ /* 0x000fe200078e0a09 */
[----:B------:R-:W-:Y:S01]  /*0f70*/  MOV R7, R17 ;  /* 0x0000001100077202 */ /* 0x000fe20000000f00 */
[----:B------:R-:W-:Y:S01]  /*0f80*/  IMAD.MOV R17, RZ, RZ, -R15 ;  /* 0x000000ffff117224 */ /* 0x000fe200078e0a0f */
[----:B------:R-:W-:Y:S02]  /*0f90*/  IADD3 R16, PT, PT, R9, R8, R16 ;  /* 0x0000000809107210 */ /* 0x000fe40007ffe010 */
[----:B------:R-:W-:Y:S01]  /*0fa0*/  ISETP.GT.U32.AND P2, PT, R19, -0x8, PT ;  /* 0xfffffff81300780c */ /* 0x000fe20003f44070 */
[----:B------:R-:W-:Y:S01]  /*0fb0*/  IMAD R7, R7, UR6, RZ ;  /* 0x0000000607077c24 */ /* 0x000fe2000f8e02ff */
[----:B------:R-:W-:Y:S01]  /*0fc0*/  LOP3.LUT R16, R16, 0xffff, RZ, 0xc0, !PT ;  /* 0x0000ffff10107812 */ /* 0x000fe200078ec0ff */
[----:B------:R-:W-:-:S02]  /*0fd0*/  IMAD R17, R6, R17, R9 ;  /* 0x0000001106117224 */ /* 0x000fc400078e0209 */
[----:B------:R-:W-:Y:S01]  /*0fe0*/  IMAD.MOV R18, RZ, RZ, -R7 ;  /* 0x000000ffff127224 */ /* 0x000fe200078e0a07 */
[----:B------:R-:W-:Y:S01]  /*0ff0*/  LOP3.LUT R7, R16, 0x7, RZ, 0xc0, !PT ;  /* 0x0000000710077812 */ /* 0x000fe200078ec0ff */
[----:B------:R-:W-:Y:S01]  /*1000*/  IMAD R19, R15, R6, RZ ;  /* 0x000000060f137224 */ /* 0x000fe200078e02ff */
[----:B------:R-:W-:Y:S02]  /*1010*/  LOP3.LUT R21, R17, 0xfffffff8, RZ, 0xc0, !PT ;  /* 0xfffffff811157812 */ /* 0x000fe400078ec0ff */
[----:B------:R-:W-:Y:S02]  /*1020*/  PRMT R18, R18, 0x7710, RZ ;  /* 0x0000771012127816 */ /* 0x000fe400000000ff */
[----:B------:R-:W-:Y:S02]  /*1030*/  IADD3 R7, PT, PT, R7, -0x1, RZ ;  /* 0xffffffff07077810 */ /* 0x000fe40007ffe0ff */
[----:B------:R-:W-:Y:S02]  /*1040*/  IADD3 R18, PT, PT, R9, R8, R18 ;  /* 0x0000000809127210 */ /* 0x000fe40007ffe012 */
[----:B------:R-:W-:-:S02]  /*1050*/  ISETP.GE.U32.AND P1, PT, R7, 0x3, PT ;  /* 0x000000030700780c */ /* 0x000fc40003f26070 */
[----:B------:R-:W-:-:S11]  /*1060*/  IADD3 R21, PT, PT, -R21, RZ, RZ ;  /* 0x000000ff15157210 */ /* 0x000fd60007ffe1ff */
.L_x_12:
[----:B------:R-:W0:Y:S01]  /*1070*/  LDCU UR6, c[0x0][0x3a8] ;  /* 0x00007500ff0677ac */ /* 0x000e220008000800 */
[C---:B------:R-:W-:Y:S01]  /*1080*/  IMAD.IADD R26, R20.reuse, 0x1, -R13 ;  /* 0x00000001141a7824 */ /* 0x040fe200078e0a0d */
[----:B------:R-:W-:Y:S01]  /*1090*/  BSSY.RECONVERGENT B1, `(.L_x_5) ;  /* 0x0000034000017945 */ /* 0x000fe20003800200 */
[C---:B------:R-:W-:Y:S01]  /*10a0*/  IMAD R25, R20.reuse, UR5, RZ ;  /* 0x0000000514197c24 */ /* 0x040fe2000f8e02ff */
[----:B------:R-:W1:Y:S01]  /*10b0*/  LDCU UR4, c[0x0][0x3ac] ;  /* 0x00007580ff0477ac */ /* 0x000e620008000800 */
[----:B------:R-:W-:Y:S01]  /*10c0*/  VIADD R20, R20, 0x1 ;  /* 0x0000000114147836 */ /* 0x000fe20000000000 */
[----:B------:R-:W-:Y:S01]  /*10d0*/  LOP3.LUT P4, RZ, R17, 0x7, RZ, 0xc0, !PT ;  /* 0x0000000711ff7812 */ /* 0x000fe2000788c0ff */
[--C-:B------:R-:W-:Y:S01]  /*10e0*/  IMAD.MOV.U32 R22, RZ, RZ, R19.reuse ;  /* 0x000000ffff167224 */ /* 0x100fe200078e0013 */
[----:B0-----:R-:W-:Y:S01]  /*10f0*/  IADD3 R7, PT, PT, R13, UR6, RZ ;  /* 0x000000060d077c10 */ /* 0x001fe2000fffe0ff */
[----:B-1----:R-:W-:-:S03]  /*1100*/  IMAD R23, R26, UR4, -R19 ;  /* 0x000000041a177c24 */ /* 0x002fc6000f8e0a13 */
[----:B------:R-:W-:Y:S01]  /*1110*/  ISETP.GE.AND P0, PT, R20, R7, PT ;  /* 0x000000071400720c */ /* 0x000fe20003f06270 */
[----:B------:R-:W-:-:S12]  /*1120*/  @P2 BRA `(.L_x_6) ;  /* 0x0000000000a82947 */ /* 0x000fd80003800000 */
[----:B------:R-:W0:Y:S01]  /*1130*/  S2UR UR6, SR_CgaCtaId ;  /* 0x00000000000679c3 */ /* 0x000e220000008800 */
[----:B------:R-:W-:Y:S01]  /*1140*/  UMOV UR4, 0x400 ;  /* 0x0000040000047882 */ /* 0x000fe20000000000 */
[----:B------:R-:W-:Y:S01]  /*1150*/  IMAD.IADD R9, R19, 0x1, R25 ;  /* 0x0000000113097824 */ /* 0x000fe200078e0219 */
[----:B------:R-:W-:Y:S01]  /*1160*/  MOV R8, R21 ;  /* 0x0000001500087202 */ /* 0x000fe20000000f00 */
[----:B------:R-:W-:Y:S01]  /*1170*/  IMAD.MOV.U32 R22, RZ, RZ, R19 ;  /* 0x000000ffff167224 */ /* 0x000fe200078e0013 */
[----:B0-----:R-:W-:-:S06]  /*1180*/  ULEA UR4, UR6, UR4, 0x18 ;  /* 0x0000000406047291 */ /* 0x001fcc000f8ec0ff */
[----:B------:R-:W-:-:S04]  /*1190*/  IMAD R26, R10, R26, UR4 ;  /* 0x000000040a1a7e24 */ /* 0x000fc8000f8e021a */
[----:B------:R-:W-:-:S07]  /*11a0*/  VIADD R26, R26, 0x10 ;  /* 0x000000101a1a7836 */ /* 0x000fce0000000000 */
.L_x_7:
[----:B------:R-:W-:Y:S01]  /*11b0*/  IADD3 R7, P3, PT, R2, R9, RZ ;  /* 0x0000000902077210 */ /* 0x000fe20007f7e0ff */
[----:B------:R-:W0:Y:S03]  /*11c0*/  LDS R34, [R26+-0x10] ;  /* 0xfffff0001a227984 */ /* 0x000e260000000800 */
[----:B------:R-:W-:Y:S02]  /*11d0*/  LEA.HI.X.SX32 R28, R9, R0, 0x1, P3 ;  /* 0x00000000091c7211 */ /* 0x000fe400018f0eff */
[----:B------:R-:W-:-:S04]  /*11e0*/  LEA R6, P3, R7, UR7, 0x2 ;  /* 0x0000000707067c11 */ /* 0x000fc8000f8610ff */
[----:B------:R-:W-:-:S05]  /*11f0*/  LEA.HI.X R7, R7, UR8, R28, 0x2, P3 ;  /* 0x0000000807077c11 */ /* 0x000fca00098f141c */
[----:B------:R-:W0:Y:S04]  /*1200*/  LDG.E R35, desc[UR10][R6.64+-0x10] ;  /* 0xfffff00a06237981 */ /* 0x000e28000c1e1900 */
[----:B------:R-:W2:Y:S04]  /*1210*/  LDG.E R33, desc[UR10][R6.64+-0xc] ;  /* 0xfffff40a06217981 */ /* 0x000ea8000c1e1900 */
[----:B------:R-:W3:Y:S04]  /*1220*/  LDG.E R31, desc[UR10][R6.64+-0x8] ;  /* 0xfffff80a061f7981 */ /* 0x000ee8000c1e1900 */
[----:B------:R-:W4:Y:S04]  /*1230*/  LDG.E R30, desc[UR10][R6.64+-0x4] ;  /* 0xfffffc0a061e7981 */ /* 0x000f28000c1e1900 */
[----:B------:R-:W5:Y:S04]  /*1240*/  LDG.E R27, desc[UR10][R6.64] ;  /* 0x0000000a061b7981 */ /* 0x000f68000c1e1900 */
[----:B------:R-:W5:Y:S04]  /*1250*/  LDG.E R29, desc[UR10][R6.64+0x4] ;  /* 0x0000040a061d7981 */ /* 0x000f68000c1e1900 */
[----:B------:R-:W5:Y:S04]  /*1260*/  LDG.E R28, desc[UR10][R6.64+0x8] ;  /* 0x0000080a061c7981 */ /* 0x000f68000c1e1900 */
[----:B------:R1:W5:Y:S01]  /*1270*/  LDG.E R32, desc[UR10][R6.64+0xc] ;  /* 0x00000c0a06207981 */ /* 0x000362000c1e1900 */
[----:B------:R-:W-:Y:S01]  /*1280*/  IADD3 R8, PT, PT, R8, 0x8, RZ ;  /* 0x0000000808087810 */ /* 0x000fe20007ffe0ff */
[----:B------:R-:W-:Y:S01]  /*1290*/  VIADD R22, R22, 0x8 ;  /* 0x0000000816167836 */ /* 0x000fe20000000000 */
[----:B------:R-:W-:-:S02]  /*12a0*/  IADD3 R9, PT, PT, R9, 0x8, RZ ;  /* 0x0000000809097810 */ /* 0x000fc40007ffe0ff */
[----:B------:R-:W-:Y:S01]  /*12b0*/  ISETP.NE.AND P3, PT, R8, RZ, PT ;  /* 0x000000ff0800720c */ /* 0x000fe20003f65270 */
[----:B-1----:R-:W-:Y:S01]  /*12c0*/  LDS R7, [R26+0xc] ;  /* 0x00000c001a077984 */ /* 0x002fe20000000800 */
[----:B0-----:R-:W-:-:S03]  /*12d0*/  FFMA R34, R35, R34, R24 ;  /* 0x0000002223227223 */ /* 0x001fc60000000018 */
[----:B------:R-:W2:Y:S04]  /*12e0*/  LDS R24, [R26+-0xc] ;  /* 0xfffff4001a187984 */ /* 0x000ea80000000800 */
[----:B------:R-:W3:Y:S01]  /*12f0*/  LDS R35, [R26+-0x8] ;  /* 0xfffff8001a237984 */ /* 0x000ee20000000800 */
[----:B--2---:R-:W-:-:S03]  /*1300*/  FFMA R24, R33, R24, R34 ;  /* 0x0000001821187223 */ /* 0x004fc60000000022 */
[----:B------:R-:W4:Y:S01]  /*1310*/  LDS R33, [R26+-0x4] ;  /* 0xfffffc001a217984 */ /* 0x000f220000000800 */
[----:B---3--:R-:W-:-:S03]  /*1320*/  FFMA R31, R31, R35, R24 ;  /* 0x000000231f1f7223 */ /* 0x008fc60000000018 */
[----:B------:R-:W5:Y:S04]  /*1330*/  LDS R24, [R26] ;  /* 0x000000001a187984 */ /* 0x000f680000000800 */
[----:B------:R-:W0:Y:S04]  /*1340*/  LDS R34, [R26+0x4] ;  /* 0x000004001a227984 */ /* 0x000e280000000800 */
[----:B------:R1:W2:Y:S02]  /*1350*/  LDS R35, [R26+0x8] ;  /* 0x000008001a237984 */ /* 0x0002a40000000800 */
[----:B-1----:R-:W-:-:S02]  /*1360*/  VIADD R26, R26, 0x20 ;  /* 0x000000201a1a7836 */ /* 0x002fc40000000000 */
[----:B----4-:R-:W-:-:S04]  /*1370*/  FFMA R30, R30, R33, R31 ;  /* 0x000000211e1e7223 */ /* 0x010fc8000000001f */
[----:B-----5:R-:W-:-:S04]  /*1380*/  FFMA R24, R27, R24, R30 ;  /* 0x000000181b187223 */ /* 0x020fc8000000001e */
[----:B0-----:R-:W-:-:S04]  /*1390*/  FFMA R29, R29, R34, R24 ;  /* 0x000000221d1d7223 */ /* 0x001fc80000000018 */
[----:B--2---:R-:W-:-:S04]  /*13a0*/  FFMA R29, R28, R35, R29 ;  /* 0x000000231c1d7223 */ /* 0x004fc8000000001d */
[----:B------:R-:W-:Y:S01]  /*13b0*/  FFMA R24, R32, R7, R29 ;  /* 0x0000000720187223 */ /* 0x000fe2000000001d */
[----:B------:R-:W-:Y:S06]  /*13c0*/  @P3 BRA `(.L_x_7) ;  /* 0xfffffffc00783947 */ /* 0x000fec000383ffff */
.L_x_6:
[----:B------:R-:W-:Y:S05]  /*13d0*/  BSYNC.RECONVERGENT B1 ;  /* 0x0000000000017941 */ /* 0x000fea0003800200 */
.L_x_5:
[----:B------:R-:W-:Y:S04]  /*13e0*/  BSSY.RECONVERGENT B1, `(.L_x_8) ;  /* 0x0000042000017945 */ /* 0x000fe80003800200 */
[----:B------:R-:W-:Y:S05]  /*13f0*/  @!P4 BRA `(.L_x_9) ;  /* 0x000000040000c947 */ /* 0x000fea0003800000 */
[----:B------:R-:W-:Y:S01]  /*1400*/  BSSY.RECONVERGENT B2, `(.L_x_10) ;  /* 0x000001b000027945 */ /* 0x000fe20003800200 */
[----:B------:R-:W-:-:S03]  /*1410*/  LOP3.LUT P3, RZ, R16, 0x3, RZ, 0xc0, !PT ;  /* 0x0000000310ff7812 */ /* 0x000fc6000786c0ff */
[----:B------:R-:W-:Y:S10]  /*1420*/  @!P1 BRA `(.L_x_11) ;  /* 0x0000000000609947 */ /* 0x000ff40003800000 */
[----:B------:R-:W0:Y:S01]  /*1430*/  LDCU.64 UR12, c[0x0][0x388] ;  /* 0x00007100ff0c77ac */ /* 0x000e220008000a00 */
[----:B------:R-:W-:-:S05]  /*1440*/  IMAD.IADD R7, R25, 0x1, R22 ;  /* 0x0000000119077824 */ /* 0x000fca00078e0216 */
[----:B------:R-:W-:-:S04]  /*1450*/  IADD3 R8, P4, PT, R2, R7, RZ ;  /* 0x0000000702087210 */ /* 0x000fc80007f9e0ff */
[----:B------:R-:W-:Y:S02]  /*1460*/  LEA.HI.X.SX32 R7, R7, R0, 0x1, P4 ;  /* 0x0000000007077211 */ /* 0x000fe400020f0eff */
[----:B0-----:R-:W-:-:S04]  /*1470*/  LEA R6, P4, R8, UR12, 0x2 ;  /* 0x0000000c08067c11 */ /* 0x001fc8000f8810ff */
[----:B------:R-:W-:-:S05]  /*1480*/  LEA.HI.X R7, R8, UR13, R7, 0x2, P4 ;  /* 0x0000000d08077c11 */ /* 0x000fca000a0f1407 */
[----:B------:R-:W2:Y:S04]  /*1490*/  LDG.E R9, desc[UR10][R6.64] ;  /* 0x0000000a06097981 */ /* 0x000ea8000c1e1900 */
[----:B------:R-:W3:Y:S04]  /*14a0*/  LDG.E R28, desc[UR10][R6.64+0x4] ;  /* 0x0000040a061c7981 */ /* 0x000ee8000c1e1900 */
[----:B------:R-:W4:Y:S04]  /*14b0*/  LDG.E R30, desc[UR10][R6.64+0x8] ;  /* 0x0000080a061e7981 */ /* 0x000f28000c1e1900 */
[----:B------:R-:W5:Y:S01]  /*14c0*/  LDG.E R32, desc[UR10][R6.64+0xc] ;  /* 0x00000c0a06207981 */ /* 0x000f62000c1e1900 */
[----:B------:R-:W0:Y:S01]  /*14d0*/  S2UR UR6, SR_CgaCtaId ;  /* 0x00000000000679c3 */ /* 0x000e220000008800 */
[----:B------:R-:W-:Y:S01]  /*14e0*/  UMOV UR4, 0x400 ;  /* 0x0000040000047882 */ /* 0x000fe20000000000 */
[----:B------:R-:W-:Y:S01]  /*14f0*/  IMAD.IADD R8, R23, 0x1, R22 ;  /* 0x0000000117087824 */ /* 0x000fe200078e0216 */
[----:B------:R-:W-:Y:S01]  /*1500*/  IADD3 R22, PT, PT, R22, 0x4, RZ ;  /* 0x0000000416167810 */ /* 0x000fe20007ffe0ff */
[----:B0-----:R-:W-:-:S06]  /*1510*/  ULEA UR4, UR6, UR4, 0x18 ;  /* 0x0000000406047291 */ /* 0x001fcc000f8ec0ff */
[----:B------:R-:W-:-:S05]  /*1520*/  LEA R8, R8, UR4, 0x2 ;  /* 0x0000000408087c11 */ /* 0x000fca000f8e10ff */
[----:B------:R-:W2:Y:S04]  /*1530*/  LDS R26, [R8] ;  /* 0x00000000081a7984 */ /* 0x000ea80000000800 */
[----:B------:R-:W3:Y:S04]  /*1540*/  LDS R27, [R8+0x4] ;  /* 0x00000400081b7984 */ /* 0x000ee80000000800 */
[----:B------:R-:W4:Y:S04]  /*1550*/  LDS R29, [R8+0x8] ;  /* 0x00000800081d7984 */ /* 0x000f280000000800 */
[----:B------:R-:W5:Y:S01]  /*1560*/  LDS R31, [R8+0xc] ;  /* 0x00000c00081f7984 */ /* 0x000f620000000800 */
[----:B--2---:R-:W-:-:S04]  /*1570*/  FFMA R9, R9, R26, R24 ;  /* 0x0000001a09097223 */ /* 0x004fc80000000018 */
[----:B---3--:R-:W-:-:S04]  /*1580*/  FFMA R9, R28, R27, R9 ;  /* 0x0000001b1c097223 */ /* 0x008fc80000000009 */
[----:B----4-:R-:W-:-:S04]  /*1590*/  FFMA R9, R30, R29, R9 ;  /* 0x0000001d1e097223 */ /* 0x010fc80000000009 */
[----:B-----5:R-:W-:-:S07]  /*15a0*/  FFMA R24, R32, R31, R9 ;  /* 0x0000001f20187223 */ /* 0x020fce0000000009 */
.L_x_11:
[----:B------:R-:W-:Y:S05]  /*15b0*/  BSYNC.RECONVERGENT B2 ;  /* 0x0000000000027941 */ /* 0x000fea0003800200 */
.L_x_10:
[----:B------:R-:W-:Y:S05]  /*15c0*/  @!P3 BRA `(.L_x_9) ;  /* 0x00000000008cb947 */ /* 0x000fea0003800000 */
[C---:B------:R-:W-:Y:S02]  /*15d0*/  LOP3.LUT R6, R18.reuse, 0x3, RZ, 0xc0, !PT ;  /* 0x0000000312067812 */ /* 0x040fe400078ec0ff */
[----:B------:R-:W-:Y:S02]  /*15e0*/  LOP3.LUT P3, RZ, R18, 0x1, RZ, 0xc0, !PT ;  /* 0x0000000112ff7812 */ /* 0x000fe4000786c0ff */
[----:B------:R-:W-:-:S11]  /*15f0*/  ISETP.NE.AND P4, PT, R6, 0x1, PT ;  /* 0x000000010600780c */ /* 0x000fd60003f85270 */
[----:B------:R-:W0:Y:S02]  /*1600*/  @P3 LDC.64 R6, c[0x0][0x388] ;  /* 0x0000e200ff063b82 */ /* 0x000e240000000a00 */
[--C-:B------:R-:W-:Y:S02]  /*1610*/  @P4 IMAD.IADD R27, R25, 0x1, R22.reuse ;  /* 0x00000001191b4824 */ /* 0x100fe400078e0216 */
[----:B------:R-:W-:Y:S01]  /*1620*/  @P4 IMAD.IADD R26, R23, 0x1, R22 ;  /* 0x00000001171a4824 */ /* 0x000fe200078e0216 */
[----:B------:R-:W-:Y:S02]  /*1630*/  @P4 IADD3 R22, PT, PT, R22, 0x2, RZ ;  /* 0x0000000216164810 */ /* 0x000fe40007ffe0ff */
[----:B------:R-:W-:Y:S01]  /*1640*/  @P4 IADD3 R28, P5, PT, R2, R27, RZ ;  /* 0x0000001b021c4210 */ /* 0x000fe20007fbe0ff */
[----:B------:R-:W1:Y:S02]  /*1650*/  @P4 LDC.64 R8, c[0x0][0x388] ;  /* 0x0000e200ff084b82 */ /* 0x000e640000000a00 */
[----:B------:R-:W-:Y:S01]  /*1660*/  @P3 IMAD.IADD R25, R25, 0x1, R22 ;  /* 0x0000000119193824 */ /* 0x000fe200078e0216 */
[----:B------:R-:W-:-:S04]  /*1670*/  @P4 LEA.HI.X.SX32 R29, R27, R0, 0x1, P5 ;  /* 0x000000001b1d4211 */ /* 0x000fc800028f0eff */
[----:B------:R-:W-:Y:S02]  /*1680*/  @P3 IADD3 R27, P5, PT, R2, R25, RZ ;  /* 0x00000019021b3210 */ /* 0x000fe40007fbe0ff */
[----:B-1----:R-:W-:-:S04]  /*1690*/  @P4 LEA R8, P6, R28, R8, 0x2 ;  /* 0x000000081c084211 */ /* 0x002fc800078c10ff */
[----:B------:R-:W-:Y:S02]  /*16a0*/  @P4 LEA.HI.X R9, R28, R9, R29, 0x2, P6 ;  /* 0x000000091c094211 */ /* 0x000fe400030f141d */
[----:B------:R-:W-:Y:S02]  /*16b0*/  @P3 LEA.HI.X.SX32 R28, R25, R0, 0x1, P5 ;  /* 0x00000000191c3211 */ /* 0x000fe400028f0eff */
[C---:B0-----:R-:W-:Y:S01]  /*16c0*/  @P3 LEA R6, P5, R27.reuse, R6, 0x2 ;  /* 0x000000061b063211 */ /* 0x041fe200078a10ff */
[----:B------:R-:W2:Y:S03]  /*16d0*/  @P4 LDG.E R25, desc[UR10][R8.64] ;  /* 0x0000000a08194981 */ /* 0x000ea6000c1e1900 */
[----:B------:R-:W-:Y:S02]  /*16e0*/  @P3 LEA.HI.X R7, R27, R7, R28, 0x2, P5 ;  /* 0x000000071b073211 */ /* 0x000fe400028f141c */
[----:B------:R-:W3:Y:S04]  /*16f0*/  @P4 LDG.E R27, desc[UR10][R8.64+0x4] ;  /* 0x0000040a081b4981 */ /* 0x000ee8000c1e1900 */
[----:B------:R0:W4:Y:S01]  /*1700*/  @P3 LDG.E R7, desc[UR10][R6.64] ;  /* 0x0000000a06073981 */ /* 0x000122000c1e1900 */
[----:B------:R-:W-:-:S02]  /*1710*/  @P4 MOV R28, 0x400 ;  /* 0x00000400001c4802 */ /* 0x000fc40000000f00 */
[----:B------:R-:W-:Y:S01]  /*1720*/  @P3 IADD3 R23, PT, PT, R23, R22, RZ ;  /* 0x0000001617173210 */ /* 0x000fe20007ffe0ff */
[----:B------:R-:W1:Y:S01]  /*1730*/  @P4 S2R R29, SR_CgaCtaId ;  /* 0x00000000001d4919 */ /* 0x000e620000008800 */
[----:B------:R-:W5:Y:S01]  /*1740*/  @P3 S2R R31, SR_CgaCtaId ;  /* 0x00000000001f3919 */ /* 0x000f620000008800 */
[----:B-1----:R-:W-:Y:S02]  /*1750*/  @P4 LEA R29, R29, R28, 0x18 ;  /* 0x0000001c1d1d4211 */ /* 0x002fe400078ec0ff */
[----:B------:R-:W-:-:S03]  /*1760*/  @P3 MOV R28, 0x400 ;  /* 0x00000400001c3802 */ /* 0x000fc60000000f00 */
[----:B------:R-:W-:Y:S01]  /*1770*/  @P4 IMAD R26, R26, 0x4, R29 ;  /* 0x000000041a1a4824 */ /* 0x000fe200078e021d */
[----:B-----5:R-:W-:-:S04]  /*1780*/  @P3 LEA R28, R31, R28, 0x18 ;  /* 0x0000001c1f1c3211 */ /* 0x020fc800078ec0ff */
[----:B------:R-:W2:Y:S01]  /*1790*/  @P4 LDS R22, [R26] ;  /* 0x000000001a164984 */ /* 0x000ea20000000800 */
[----:B------:R-:W-:-:S03]  /*17a0*/  @P3 IMAD R23, R23, 0x4, R28 ;  /* 0x0000000417173824 */ /* 0x000fc600078e021c */
[----:B0-----:R-:W3:Y:S04]  /*17b0*/  @P4 LDS R6, [R26+0x4] ;  /* 0x000004001a064984 */ /* 0x001ee80000000800 */
[----:B------:R-:W4:Y:S01]  /*17c0*/  @P3 LDS R23, [R23] ;  /* 0x0000000017173984 */ /* 0x000f220000000800 */
[----:B--2---:R-:W-:-:S04]  /*17d0*/  @P4 FFMA R22, R25, R22, R24 ;  /* 0x0000001619164223 */ /* 0x004fc80000000018 */
[----:B---3--:R-:W-:-:S04]  /*17e0*/  @P4 FFMA R24, R27, R6, R22 ;  /* 0x000000061b184223 */ /* 0x008fc80000000016 */
[----:B----4-:R-:W-:-:S07]  /*17f0*/  @P3 FFMA R24, R7, R23, R24 ;  /* 0x0000001707183223 */ /* 0x010fce0000000018 */
.L_x_9:
[----:B------:R-:W-:Y:S05]  /*1800*/  BSYNC.RECONVERGENT B1 ;  /* 0x0000000000017941 */ /* 0x000fea0003800200 */
.L_x_8:
[----:B------:R-:W-:Y:S05]  /*1810*/  @!P0 BRA `(.L_x_12) ;  /* 0xfffffff800148947 */ /* 0x000fea000383ffff */
[----:B------:R-:W-:Y:S05]  /*1820*/  BSYNC.RECONVERGENT B0 ;  /* 0x0000000000007941 */ /* 0x000fea0003800200 */
.L_x_4:
[----:B------:R-:W0:Y:S01]  /*1830*/  LDC.64 R6, c[0x0][0x3c0] ;  /* 0x0000f000ff067b82 */ /* 0x000e220000000a00 */
[----:B------:R-:W1:Y:S01]  /*1840*/  LDCU UR4, c[0x0][0x3a4] ;  /* 0x00007480ff0477ac */ /* 0x000e620008000800 */
[----:B------:R-:W-:Y:S01]  /*1850*/  VIADD R12, R12, 0x1 ;  /* 0x000000010c0c7836 */ /* 0x000fe20000000000 */
[----:B------:R-:W-:Y:S01]  /*1860*/  IADD3 R11, PT, PT, R11, 0x1, RZ ;  /* 0x000000010b0b7810 */ /* 0x000fe20007ffe0ff */
[----:B------:R-:W-:Y:S01]  /*1870*/  UPLOP3.LUT UP0, UPT, UPT, UPT, UPT, 0x40, 0x4 ;  /* 0x000000000004789c */ /* 0x000fe20003f0e870 */
[----:B-1----:R-:W-:Y:S01]  /*1880*/  IMAD R15, R14, UR4, R15 ;  /* 0x000000040e0f7c24 */ /* 0x002fe2000f8e020f */
[----:B------:R-:W-:-:S03]  /*1890*/  UMOV UR4, 0x1 ;  /* 0x0000000100047882 */ /* 0x000fc60000000000 */
[----:B0-----:R-:W-:-:S05]  /*18a0*/  IMAD.WIDE R6, R15, 0x4, R6 ;  /* 0x000000040f067825 */ /* 0x001fca00078e0206 */
[----:B------:R0:W-:Y:S01]  /*18b0*/  STG.E desc[UR10][R6.64], R24 ;  /* 0x0000001806007986 */ /* 0x0001e2000c10190a */
[----:B------:R-:W-:Y:S05]  /*18c0*/  BRA.U UP2, `(.L_x_13) ;  /* 0xfffffff5024c7547 */ /* 0x000fea000b83ffff */
[----:B------:R-:W-:Y:S01]  /*18d0*/  UPLOP3.LUT UP0, UPT, UPT, UPT, UPT, 0x40, 0x4 ;  /* 0x000000000004789c */ /* 0x000fe20003f0e870 */
[----:B------:R-:W-:Y:S01]  /*18e0*/  UMOV UR4, 0x1 ;  /* 0x0000000100047882 */ /* 0x000fe20000000000 */
[----:B------:R-:W-:Y:S09]  /*18f0*/  BRA.U UP1, `(.L_x_14) ;  /* 0xfffffff501187547 */ /* 0x000ff2000b83ffff */
[----:B------:R-:W-:Y:S05]  /*1900*/  EXIT ;  /* 0x000000000000794d */ /* 0x000fea0003800000 */
.L_x_3:
[----:B------:R-:W0:Y:S01]  /*1910*/  LDCU UR4, c[0x0][0x3b4] ;  /* 0x00007680ff0477ac */ /* 0x000e220008000800 */
[----:B------:R-:W-:Y:S01]  /*1920*/  UPLOP3.LUT UP0, UPT, UPT, UPT, UPT, 0x80, 0x8 ;  /* 0x000000000008789c */ /* 0x000fe20003f0f070 */
[----:B0-----:R-:W-:Y:S01]  /*1930*/  IMAD R26, R3, UR4, RZ ;  /* 0x00000004031a7c24 */ /* 0x001fe2000f8e02ff */
[----:B------:R-:W-:-:S03]  /*1940*/  UMOV UR4, URZ ;  /* 0x000000ff00047c82 */ /* 0x000fc60008000000 */
[----:B------:R-:W-:-:S07]  /*1950*/  IMAD.IADD R26, R26, 0x1, R9 ;  /* 0x000000011a1a7824 */ /* 0x000fce00078e0209 */
.L_x_25:
[----:B0-----:R-:W0:Y:S01]  /*1960*/  LDCU UR6, c[0x0][0x3b0] ;  /* 0x00007600ff0677ac */ /* 0x001e220008000800 */
[----:B------:R-:W-:Y:S01]  /*1970*/  VIADD R22, R4, UR4 ;  /* 0x0000000404167c36 */ /* 0x000fe20008000000 */
[----:B------:R-:W-:Y:S01]  /*1980*/  PRMT R25, RZ, 0x7610, R25 ;  /* 0x00007610ff197816 */ /* 0x000fe20000000019 */
[----:B------:R-:W1:Y:S01]  /*1990*/  LDCU UR8, c[0x0][0x3a0] ;  /* 0x00007400ff0877ac */ /* 0x000e620008000800 */
[----:B------:R-:W-:Y:S01]  /*19a0*/  PRMT R24, RZ, 0x7610, R24 ;  /* 0x00007610ff187816 */ /* 0x000fe20000000018 */
[----:B------:R-:W2:Y:S01]  /*19b0*/  LDCU UR7, c[0x0][0x3a8] ;  /* 0x00007500ff0777ac */ /* 0x000ea20008000800 */
[----:B------:R-:W-:Y:S02]  /*19c0*/  UPLOP3.LUT UP1, UPT, UPT, UPT, UP0, 0x80, 0x8 ;  /* 0x000000000008789c */ /* 0x000fe40003f2f000 */
[----:B------:R-:W-:Y:S01]  /*19d0*/  UPLOP3.LUT UP0, UPT, UPT, UPT, UPT, 0x80, 0x8 ;  /* 0x000000000008789c */ /* 0x000fe20003f0f070 */
[----:B------:R-:W-:Y:S01]  /*19e0*/  UMOV UR4, URZ ;  /* 0x000000ff00047c82 */ /* 0x000fe20008000000 */
[----:B0-----:R-:W-:-:S02]  /*19f0*/  IMAD R27, R22, UR6, RZ ;  /* 0x00000006161b7c24 */ /* 0x001fc4000f8e02ff */
[----:B-1----:R-:W-:-:S03]  /*1a00*/  IMAD R22, R5, UR8, R22 ;  /* 0x0000000805167c24 */ /* 0x002fc6000f8e0216 */
[----:B--2---:R-:W-:-:S07]  /*1a10*/  IADD3 R23, PT, PT, R27, UR7, RZ ;  /* 0x000000071b177c10 */ /* 0x004fce000fffe0ff */
.L_x_24:
[----:B0-----:R-:W0:Y:S01]  /*1a20*/  LDCU.U16 UR6, c[0x0][0x3b4] ;  /* 0x00007680ff0677ac */ /* 0x001e220008000400 */
[----:B------:R-:W1:Y:S01]  /*1a30*/  LDC R8, c[0x0][0x3b4] ;  /* 0x0000ed00ff087b82 */ /* 0x000e620000000800 */
[----:B------:R-:W-:Y:S01]  /*1a40*/  PRMT R11, R24, 0x9910, RZ ;  /* 0x00009910180b7816 */ /* 0x000fe200000000ff */
[----:B------:R-:W-:Y:S01]  /*1a50*/  VIADD R21, R3, UR4 ;  /* 0x0000000403157c36 */ /* 0x000fe20008000000 */
[----:B------:R-:W2:Y:S01]  /*1a60*/  LDCU UR7, c[0x0][0x3b4] ;  /* 0x00007680ff0777ac */ /* 0x000ea20008000800 */
[----:B------:R-:W-:Y:S01]  /*1a70*/  BSSY.RECONVERGENT B0, `(.L_x_15) ;  /* 0x0000096000007945 */ /* 0x000fe20003800200 */
[----:B------:R-:W-:Y:S02]  /*1a80*/  IMAD.MOV.U32 R17, RZ, RZ, RZ ;  /* 0x000000ffff117224 */ /* 0x000fe400078e00ff */
[----:B------:R-:W-:Y:S01]  /*1a90*/  IMAD.MOV R19, RZ, RZ, -R21 ;  /* 0x000000ffff137224 */ /* 0x000fe200078e0a15 */
[----:B------:R-:W3:Y:S01]  /*1aa0*/  LDCU.64 UR8, c[0x0][0x388] ;  /* 0x00007100ff0877ac */ /* 0x000ee20008000a00 */
[----:B------:R-:W-:Y:S01]  /*1ab0*/  IMAD.MOV.U32 R16, RZ, RZ, R27 ;  /* 0x000000ffff107224 */ /* 0x000fe200078e001b */
[----:B------:R-:W-:-:S02]  /*1ac0*/  UPLOP3.LUT UP2, UPT, UPT, UPT, UP0, 0x80, 0x8 ;  /* 0x000000000008789c */ /* 0x000fc40003f4f000 */
[----:B0-----:R-:W-:Y:S01]  /*1ad0*/  UPRMT UR6, UR6, 0x9910, URZ ;  /* 0x0000991006067896 */ /* 0x001fe200080000ff */
[----:B--2---:R-:W-:-:S05]  /*1ae0*/  IMAD R12, R3, UR7, RZ ;  /* 0x00000007030c7c24 */ /* 0x004fca000f8e02ff */
[----:B------:R-:W-:Y:S02]  /*1af0*/  IMAD R11, R11, UR6, RZ ;  /* 0x000000060b0b7c24 */ /* 0x000fe4000f8e02ff */
[----:B-1----:R-:W-:Y:S02]  /*1b00*/  IMAD R9, R8, UR4, R26 ;  /* 0x0000000408097c24 */ /* 0x002fe4000f8e021a */
[CC--:B------:R-:W-:Y:S01]  /*1b10*/  IMAD R10, R21.reuse, R8.reuse, 0x1 ;  /* 0x00000001150a7424 */ /* 0x0c0fe200078e0208 */
[----:B------:R-:W-:Y:S01]  /*1b20*/  IADD3 R20, PT, PT, RZ, -R11, RZ ;  /* 0x8000000bff147210 */ /* 0x000fe20007ffe0ff */
[----:B------:R-:W-:Y:S02]  /*1b30*/  IMAD.MOV R12, RZ, RZ, -R12 ;  /* 0x000000ffff0c7224 */ /* 0x000fe400078e0a0c */
[----:B------:R-:W-:Y:S01]  /*1b40*/  IMAD R15, R21, R8, RZ ;  /* 0x00000008150f7224 */ /* 0x000fe200078e02ff */
[----:B------:R-:W-:Y:S02]  /*1b50*/  VIMNMX R11, PT, PT, R9, R10, !PT ;  /* 0x0000000a090b7248 */ /* 0x000fe40007fe0100 */
[----:B------:R-:W-:-:S02]  /*1b60*/  PRMT R12, R12, 0x7710, RZ ;  /* 0x000077100c0c7816 */ /* 0x000fc400000000ff */
[----:B------:R-:W-:Y:S01]  /*1b70*/  PRMT R20, R20, 0x7710, RZ ;  /* 0x0000771014147816 */ /* 0x000fe200000000ff */
[--C-:B------:R-:W-:Y:S01]  /*1b80*/  IMAD R13, R21, R8, -R11.reuse ;  /* 0x00000008150d7224 */ /* 0x100fe200078e0a0b */
[----:B------:R-:W-:Y:S01]  /*1b90*/  PRMT R9, R25, 0x9910, RZ ;  /* 0x0000991019097816 */ /* 0x000fe200000000ff */
[----:B------:R-:W-:Y:S01]  /*1ba0*/  IMAD R19, R8, R19, R11 ;  /* 0x0000001308137224 */ /* 0x000fe200078e020b */
[----:B------:R-:W-:Y:S02]  /*1bb0*/  IADD3 R20, PT, PT, R11, R12, R20 ;  /* 0x0000000c0b147210 */ /* 0x000fe40007ffe014 */
[----:B------:R-:W-:Y:S01]  /*1bc0*/  ISETP.GT.U32.AND P2, PT, R13, -0x8, PT ;  /* 0xfffffff80d00780c */ /* 0x000fe20003f44070 */
[----:B------:R-:W-:Y:S01]  /*1bd0*/  IMAD R9, R9, UR6, RZ ;  /* 0x0000000609097c24 */ /* 0x000fe2000f8e02ff */
[----:B------:R-:W-:Y:S02]  /*1be0*/  LOP3.LUT R20, R20, 0xffff, RZ, 0xc0, !PT ;  /* 0x0000ffff14147812 */ /* 0x000fe400078ec0ff */
[----:B------:R-:W-:Y:S01]  /*1bf0*/  LOP3.LUT R14, R19, 0xfffffff8, RZ, 0xc0, !PT ;  /* 0xfffffff8130e7812 */ /* 0x000fe200078ec0ff */
[----:B------:R-:W-:Y:S01]  /*1c00*/  IMAD.MOV R9, RZ, RZ, -R9 ;  /* 0x000000ffff097224 */ /* 0x000fe200078e0a09 */
[----:B------:R-:W-:-:S04]  /*1c10*/  LOP3.LUT R10, R20, 0x7, RZ, 0xc0, !PT ;  /* 0x00000007140a7812 */ /* 0x000fc800078ec0ff */
[----:B------:R-:W-:Y:S02]  /*1c20*/  IADD3 R10, PT, PT, R10, -0x1, RZ ;  /* 0xffffffff0a0a7810 */ /* 0x000fe40007ffe0ff */
[----:B------:R-:W-:Y:S02]  /*1c30*/  PRMT R18, R9, 0x7710, RZ ;  /* 0x0000771009127816 */ /* 0x000fe400000000ff */
[----:B------:R-:W-:Y:S02]  /*1c40*/  ISETP.GE.U32.AND P1, PT, R10, 0x3, PT ;  /* 0x000000030a00780c */ /* 0x000fe40003f26070 */
[----:B---3--:R-:W-:-:S11]  /*1c50*/  IADD3 R18, PT, PT, R11, R12, R18 ;  /* 0x0000000c0b127210 */ /* 0x008fd60007ffe012 */
.L_x_23:
[----:B------:R-:W0:Y:S01]  /*1c60*/  LDCU UR4, c[0x0][0x3ac] ;  /* 0x00007580ff0477ac */ /* 0x000e220008000800 */
[----:B------:R-:W-:Y:S01]  /*1c70*/  IADD3 R12, PT, PT, -R27, R16, RZ ;  /* 0x000000101b0c7210 */ /* 0x000fe20007ffe1ff */
[C---:B------:R-:W-:Y:S01]  /*1c80*/  IMAD R28, R16.reuse, UR5, RZ ;  /* 0x00000005101c7c24 */ /* 0x040fe2000f8e02ff */
[----:B------:R-:W-:Y:S01]  /*1c90*/  BSSY.RECONVERGENT B1, `(.L_x_16) ;  /* 0x000002f000017945 */ /* 0x000fe20003800200 */
[----:B------:R-:W-:Y:S01]  /*1ca0*/  VIADD R16, R16, 0x1 ;  /* 0x0000000110107836 */ /* 0x000fe20000000000 */
[----:B------:R-:W-:Y:S01]  /*1cb0*/  LOP3.LUT P4, RZ, R19, 0x7, RZ, 0xc0, !PT ;  /* 0x0000000713ff7812 */ /* 0x000fe2000788c0ff */
[----:B------:R-:W-:-:S03]  /*1cc0*/  IMAD.MOV.U32 R13, RZ, RZ, R15 ;  /* 0x000000ffff0d7224 */ /* 0x000fc600078e000f */
[----:B------:R-:W-:Y:S01]  /*1cd0*/  ISETP.GE.AND P0, PT, R16, R23, PT ;  /* 0x000000171000720c */ /* 0x000fe20003f06270 */
[----:B0-----:R-:W-:Y:S01]  /*1ce0*/  IMAD R12, R12, UR4, -R15 ;  /* 0x000000040c0c7c24 */ /* 0x001fe2000f8e0a0f */
[----:B------:R-:W-:Y:S11]  /*1cf0*/  @P2 BRA `(.L_x_17) ;  /* 0x0000000000a02947 */ /* 0x000ff60003800000 */
[----:B------:R-:W0:Y:S01]  /*1d00*/  S2R R9, SR_CgaCtaId ;  /* 0x0000000000097919 */ /* 0x000e220000008800 */
[----:B------:R-:W-:Y:S01]  /*1d10*/  MOV R10, 0x400 ;  /* 0x00000400000a7802 */ /* 0x000fe20000000f00 */
[----:B------:R-:W-:Y:S02]  /*1d20*/  HFMA2 R11, -RZ, RZ, 0, 0 ;  /* 0x00000000ff0b7431 */ /* 0x000fe400000001ff */
[----:B------:R-:W-:Y:S01]  /*1d30*/  IMAD.MOV.U32 R13, RZ, RZ, R15 ;  /* 0x000000ffff0d7224 */ /* 0x000fe200078e000f */
[----:B0-----:R-:W-:-:S07]  /*1d40*/  LEA R10, R9, R10, 0x18 ;  /* 0x0000000a090a7211 */ /* 0x001fce00078ec0ff */
.L_x_18:
[----:B------:R-:W-:-:S05]  /*1d50*/  IMAD.IADD R9, R28, 0x1, R13 ;  /* 0x000000011c097824 */ /* 0x000fca00078e020d */
[----:B------:R-:W-:-:S04]  /*1d60*/  IADD3 R29, P3, PT, R2, R9, RZ ;  /* 0x00000009021d7210 */ /* 0x000fc80007f7e0ff */
[----:B------:R-:W-:Y:S02]  /*1d70*/  LEA.HI.X.SX32 R30, R9, R0, 0x1, P3 ;  /* 0x00000000091e7211 */ /* 0x000fe400018f0eff */
[----:B------:R-:W-:-:S04]  /*1d80*/  LEA R8, P3, R29, UR8, 0x2 ;  /* 0x000000081d087c11 */ /* 0x000fc8000f8610ff */
[----:B------:R-:W-:-:S05]  /*1d90*/  LEA.HI.X R9, R29, UR9, R30, 0x2, P3 ;  /* 0x000000091d097c11 */ /* 0x000fca00098f141e */
[----:B------:R-:W2:Y:S04]  /*1da0*/  LDG.E R32, desc[UR10][R8.64] ;  /* 0x0000000a08207981 */ /* 0x000ea8000c1e1900 */
[----:B------:R-:W3:Y:S04]  /*1db0*/  LDG.E R34, desc[UR10][R8.64+0x4] ;  /* 0x0000040a08227981 */ /* 0x000ee8000c1e1900 */
[----:B------:R-:W4:Y:S01]  /*1dc0*/  LDG.E R30, desc[UR10][R8.64+0x8] ;  /* 0x0000080a081e7981 */ /* 0x000f22000c1e1900 */
[----:B------:R-:W-:-:S05]  /*1dd0*/  IADD3 R29, PT, PT, R12, R13, RZ ;  /* 0x0000000d0c1d7210 */ /* 0x000fca0007ffe0ff */
[----:B------:R-:W-:-:S05]  /*1de0*/  IMAD R29, R29, 0x4, R10 ;  /* 0x000000041d1d7824 */ /* 0x000fca00078e020a */
[----:B------:R-:W2:Y:S04]  /*1df0*/  LDS R31, [R29] ;  /* 0x000000001d1f7984 */ /* 0x000ea80000000800 */
[----:B------:R-:W-:Y:S01]  /*1e00*/  LDS R35, [R29+0xc] ;  /* 0x00000c001d237984 */ /* 0x000fe20000000800 */
[----:B--2---:R-:W-:-:S03]  /*1e10*/  FFMA R31, R32, R31, R17 ;  /* 0x0000001f201f7223 */ /* 0x004fc60000000011 */
[----:B------:R-:W3:Y:S04]  /*1e20*/  LDS R32, [R29+0x4] ;  /* 0x000004001d207984 */ /* 0x000ee80000000800 */
[----:B------:R-:W2:Y:S01]  /*1e30*/  LDG.E R17, desc[UR10][R8.64+0xc] ;  /* 0x00000c0a08117981 */ /* 0x000ea2000c1e1900 */
[----:B---3--:R-:W-:-:S03]  /*1e40*/  FFMA R33, R34, R32, R31 ;  /* 0x0000002022217223 */ /* 0x008fc6000000001f */
[----:B------:R-:W4:Y:S04]  /*1e50*/  LDS R32, [R29+0x8] ;  /* 0x000008001d207984 */ /* 0x000f280000000800 */
[----:B------:R-:W3:Y:S01]  /*1e60*/  LDG.E R31, desc[UR10][R8.64+0x10] ;  /* 0x0000100a081f7981 */ /* 0x000ee2000c1e1900 */
[----:B----4-:R-:W-:-:S03]  /*1e70*/  FFMA R34, R30, R32, R33 ;  /* 0x000000201e227223 */ /* 0x010fc60000000021 */
[----:B------:R-:W4:Y:S04]  /*1e80*/  LDG.E R32, desc[UR10][R8.64+0x14] ;  /* 0x0000140a08207981 */ /* 0x000f28000c1e1900 */
[----:B------:R-:W5:Y:S04]  /*1e90*/  LDG.E R30, desc[UR10][R8.64+0x18] ;  /* 0x0000180a081e7981 */ /* 0x000f68000c1e1900 */
[----:B------:R-:W5:Y:S01]  /*1ea0*/  LDG.E R33, desc[UR10][R8.64+0x1c] ;  /* 0x00001c0a08217981 */ /* 0x000f62000c1e1900 */
[----:B------:R-:W-:Y:S01]  /*1eb0*/  VIADD R11, R11, 0x8 ;  /* 0x000000080b0b7836 */ /* 0x000fe20000000000 */
[----:B------:R-:W-:-:S04]  /*1ec0*/  IADD3 R13, PT, PT, R13, 0x8, RZ ;  /* 0x000000080d0d7810 */ /* 0x000fc80007ffe0ff */
[----:B------:R-:W-:Y:S01]  /*1ed0*/  ISETP.NE.AND P3, PT, R11, R14, PT ;  /* 0x0000000e0b00720c */ /* 0x000fe20003f65270 */
[----:B--2---:R-:W-:Y:S02]  /*1ee0*/  FFMA R34, R17, R35, R34 ;  /* 0x0000002311227223 */ /* 0x004fe40000000022 */
[----:B------:R-:W3:Y:S04]  /*1ef0*/  LDS R17, [R29+0x10] ;  /* 0x000010001d117984 */ /* 0x000ee80000000800 */
[----:B------:R-:W-:Y:S01]  /*1f00*/  LDS R35, [R29+0x1c] ;  /* 0x00001c001d237984 */ /* 0x000fe20000000800 */
[----:B---3--:R-:W-:-:S03]  /*1f10*/  FFMA R17, R31, R17, R34 ;  /* 0x000000111f117223 */ /* 0x008fc60000000022 */
[----:B------:R-:W4:Y:S04]  /*1f20*/  LDS R31, [R29+0x14] ;  /* 0x000014001d1f7984 */ /* 0x000f280000000800 */
[----:B------:R-:W5:Y:S01]  /*1f30*/  LDS R34, [R29+0x18] ;  /* 0x000018001d227984 */ /* 0x000f620000000800 */
[----:B----4-:R-:W-:-:S04]  /*1f40*/  FFMA R17, R32, R31, R17 ;  /* 0x0000001f20117223 */ /* 0x010fc80000000011 */
[----:B-----5:R-:W-:-:S04]  /*1f50*/  FFMA R30, R30, R34, R17 ;  /* 0x000000221e1e7223 */ /* 0x020fc80000000011 */
[----:B------:R-:W-:Y:S01]  /*1f60*/  FFMA R17, R33, R35, R30 ;  /* 0x0000002321117223 */ /* 0x000fe2000000001e */
[----:B------:R-:W-:Y:S06]  /*1f70*/  @P3 BRA `(.L_x_18) ;  /* 0xfffffffc00743947 */ /* 0x000fec000383ffff */
.L_x_17:
[----:B------:R-:W-:Y:S05]  /*1f80*/  BSYNC.RECONVERGENT B1 ;  /* 0x0000000000017941 */ /* 0x000fea0003800200 */
.L_x_16:
        /* <DEDUP_REMOVED lines=17> */
[----:B------:R-:W-:Y:S01]  /*20a0*/  IADD3 R11, PT, PT, R12, R13, RZ ;  /* 0x0000000d0c0b7210 */ /* 0x000fe20007ffe0ff */
[----:B------:R-:W-:Y:S01]  /*20b0*/  VIADD R13, R13, 0x4 ;  /* 0x000000040d0d7836 */ /* 0x000fe20000000000 */
        /* <DEDUP_REMOVED lines=10> */
.L_x_22:
[----:B------:R-:W-:Y:S05]  /*2160*/  BSYNC.RECONVERGENT B2 ;  /* 0x0000000000027941 */ /* 0x000fea0003800200 */
.L_x_21:
[----:B------:R-:W-:Y:S05]  /*2170*/  @!P3 BRA `(.L_x_20) ;  /* 0x00000000008cb947 */ /* 0x000fea0003800000 */
[C---:B------:R-:W-:Y:S02]  /*2180*/  LOP3.LUT R8, R18.reuse, 0x3, RZ, 0xc0, !PT ;  /* 0x0000000312087812 */ /* 0x040fe400078ec0ff */
[----:B------:R-:W-:Y:S02]  /*2190*/  LOP3.LUT P3, RZ, R18, 0x1, RZ, 0xc0, !PT ;  /* 0x0000000112ff7812 */ /* 0x000fe4000786c0ff */
[----:B------:R-:W-:-:S11]  /*21a0*/  ISETP.NE.AND P4, PT, R8, 0x1, PT ;  /* 0x000000010800780c */ /* 0x000fd60003f85270 */
[----:B------:R-:W0:Y:S02]  /*21b0*/  @P3 LDC.64 R8, c[0x0][0x388] ;  /* 0x0000e200ff083b82 */ /* 0x000e240000000a00 */
[----:B------:R-:W-:Y:S01]  /*21c0*/  @P4 IADD3 R31, PT, PT, R28, R13, RZ ;  /* 0x0000000d1c1f4210 */ /* 0x000fe20007ffe0ff */
[----:B------:R-:W-:Y:S01]  /*21d0*/  @P4 IMAD.IADD R29, R12, 0x1, R13 ;  /* 0x000000010c1d4824 */ /* 0x000fe200078e020d */
[----:B------:R-:W-:Y:S02]  /*21e0*/  @P4 IADD3 R13, PT, PT, R13, 0x2, RZ ;  /* 0x000000020d0d4810 */ /* 0x000fe40007ffe0ff */
[----:B------:R-:W-:Y:S02]  /*21f0*/  @P4 IADD3 R30, P5, PT, R2, R31, RZ ;  /* 0x0000001f021e4210 */ /* 0x000fe40007fbe0ff */
[----:B------:R-:W1:Y:S02]  /*2200*/  @P4 LDC.64 R10, c[0x0][0x388] ;  /* 0x0000e200ff0a4b82 */ /* 0x000e640000000a00 */
[----:B------:R-:W-:Y:S01]  /*2210*/  @P4 LEA.HI.X.SX32 R32, R31, R0, 0x1, P5 ;  /* 0x000000001f204211 */ /* 0x000fe200028f0eff */
[----:B------:R-:W-:Y:S01]  /*2220*/  @P3 IMAD.IADD R31, R28, 0x1, R13 ;  /* 0x000000011c1f3824 */ /* 0x000fe200078e020d */
[----:B-1----:R-:W-:-:S04]  /*2230*/  @P4 LEA R10, P5, R30, R10, 0x2 ;  /* 0x0000000a1e0a4211 */ /* 0x002fc800078a10ff */
[----:B------:R-:W-:Y:S02]  /*2240*/  @P4 LEA.HI.X R11, R30, R11, R32, 0x2, P5 ;  /* 0x0000000b1e0b4211 */ /* 0x000fe400028f1420 */
[----:B------:R-:W-:-:S03]  /*2250*/  @P3 IADD3 R30, P5, PT, R2, R31, RZ ;  /* 0x0000001f021e3210 */ /* 0x000fc60007fbe0ff */
[----:B------:R-:W2:Y:S01]  /*2260*/  @P4 LDG.E R28, desc[UR10][R10.64] ;  /* 0x0000000a0a1c4981 */ /* 0x000ea2000c1e1900 */
[----:B------:R-:W-:Y:S02]  /*2270*/  @P3 LEA.HI.X.SX32 R31, R31, R0, 0x1, P5 ;  /* 0x000000001f1f3211 */ /* 0x000fe400028f0eff */
[----:B0-----:R-:W-:-:S04]  /*2280*/  @P3 LEA R8, P5, R30, R8, 0x2 ;  /* 0x000000081e083211 */ /* 0x001fc800078a10ff */
[----:B------:R-:W-:Y:S02]  /*2290*/  @P3 LEA.HI.X R9, R30, R9, R31, 0x2, P5 ;  /* 0x000000091e093211 */ /* 0x000fe400028f141f */
[----:B------:R-:W3:Y:S04]  /*22a0*/  @P4 LDG.E R30, desc[UR10][R10.64+0x4] ;  /* 0x0000040a0a1e4981 */ /* 0x000ee8000c1e1900 */
[----:B------:R0:W4:Y:S01]  /*22b0*/  @P3 LDG.E R8, desc[UR10][R8.64] ;  /* 0x0000000a08083981 */ /* 0x000122000c1e1900 */
[----:B------:R-:W1:Y:S01]  /*22c0*/  @P4 S2R R32, SR_CgaCtaId ;  /* 0x0000000000204919 */ /* 0x000e620000008800 */
[----:B------:R-:W5:Y:S01]  /*22d0*/  @P3 S2R R34, SR_CgaCtaId ;  /* 0x0000000000223919 */ /* 0x000f620000008800 */
[----:B------:R-:W-:Y:S01]  /*22e0*/  @P4 MOV R31, 0x400 ;  /* 0x00000400001f4802 */ /* 0x000fe20000000f00 */
[----:B------:R-:W-:-:S03]  /*22f0*/  @P3 IMAD.IADD R12, R12, 0x1, R13 ;  /* 0x000000010c0c3824 */ /* 0x000fc600078e020d */
[----:B-1----:R-:W-:Y:S02]  /*2300*/  @P4 LEA R32, R32, R31, 0x18 ;  /* 0x0000001f20204211 */ /* 0x002fe400078ec0ff */
[----:B------:R-:W-:Y:S02]  /*2310*/  @P3 MOV R31, 0x400 ;  /* 0x00000400001f3802 */ /* 0x000fe40000000f00 */
[----:B------:R-:W-:Y:S02]  /*2320*/  @P4 LEA R29, R29, R32, 0x2 ;  /* 0x000000201d1d4211 */ /* 0x000fe400078e10ff */
[----:B-----5:R-:W-:-:S03]  /*2330*/  @P3 LEA R31, R34, R31, 0x18 ;  /* 0x0000001f221f3211 */ /* 0x020fc600078ec0ff */
[----:B------:R-:W2:Y:S01]  /*2340*/  @P4 LDS R13, [R29] ;  /* 0x000000001d0d4984 */ /* 0x000ea20000000800 */
[----:B------:R-:W-:-:S03]  /*2350*/  @P3 LEA R12, R12, R31, 0x2 ;  /* 0x0000001f0c0c3211 */ /* 0x000fc600078e10ff */
[----:B0-----:R-:W3:Y:S04]  /*2360*/  @P4 LDS R9, [R29+0x4] ;  /* 0x000004001d094984 */ /* 0x001ee80000000800 */
[----:B------:R-:W4:Y:S01]  /*2370*/  @P3 LDS R12, [R12] ;  /* 0x000000000c0c3984 */ /* 0x000f220000000800 */
[----:B--2---:R-:W-:-:S04]  /*2380*/  @P4 FFMA R13, R28, R13, R17 ;  /* 0x0000000d1c0d4223 */ /* 0x004fc80000000011 */
[----:B---3--:R-:W-:-:S04]  /*2390*/  @P4 FFMA R17, R30, R9, R13 ;  /* 0x000000091e114223 */ /* 0x008fc8000000000d */
[----:B----4-:R-:W-:-:S07]  /*23a0*/  @P3 FFMA R17, R8, R12, R17 ;  /* 0x0000000c08113223 */ /* 0x010fce0000000011 */
.L_x_20:
[----:B------:R-:W-:Y:S05]  /*23b0*/  BSYNC.RECONVERGENT B1 ;  /* 0x0000000000017941 */ /* 0x000fea0003800200 */
.L_x_19:
[----:B------:R-:W-:Y:S05]  /*23c0*/  @!P0 BRA `(.L_x_23) ;  /* 0xfffffff800248947 */ /* 0x000fea000383ffff */
[----:B------:R-:W-:Y:S05]  /*23d0*/  BSYNC.RECONVERGENT B0 ;  /* 0x0000000000007941 */ /* 0x000fea0003800200 */
.L_x_15:
[----:B------:R-:W2:Y:S01]  /*23e0*/  LDG.E R10, desc[UR10][R6.64] ;  /* 0x0000000a060a7981 */ /* 0x000ea2000c1e1900 */
[----:B------:R-:W0:Y:S01]  /*23f0*/  LDC.64 R8, c[0x0][0x3c0] ;  /* 0x0000f000ff087b82 */ /* 0x000e220000000a00 */
[----:B------:R-:W1:Y:S01]  /*2400*/  LDCU UR4, c[0x0][0x3a4] ;  /* 0x00007480ff0477ac */ /* 0x000e620008000800 */
[----:B------:R-:W-:Y:S01]  /*2410*/  VIADD R24, R24, 0x1 ;  /* 0x0000000118187836 */ /* 0x000fe20000000000 */
[----:B------:R-:W-:Y:S01]  /*2420*/  IADD3 R25, PT, PT, R25, 0x1, RZ ;  /* 0x0000000119197810 */ /* 0x000fe20007ffe0ff */
[----:B------:R-:W-:Y:S01]  /*2430*/  UPLOP3.LUT UP0, UPT, UPT, UPT, UPT, 0x40, 0x4 ;  /* 0x000000000004789c */ /* 0x000fe20003f0e870 */
[----:B-1----:R-:W-:Y:S01]  /*2440*/  IMAD R21, R22, UR4, R21 ;  /* 0x0000000416157c24 */ /* 0x002fe2000f8e0215 */
[----:B------:R-:W-:-:S03]  /*2450*/  UMOV UR4, 0x1 ;  /* 0x0000000100047882 */ /* 0x000fc60000000000 */
[----:B0-----:R-:W-:-:S04]  /*2460*/  IMAD.WIDE R8, R21, 0x4, R8 ;  /* 0x0000000415087825 */ /* 0x001fc800078e0208 */
[----:B--2---:R-:W-:-:S05]  /*2470*/  FADD R17, R17, R10 ;  /* 0x0000000a11117221 */ /* 0x004fca0000000000 */
[----:B------:R0:W-:Y:S01]  /*2480*/  STG.E desc[UR10][R8.64], R17 ;  /* 0x0000001108007986 */ /* 0x0001e2000c10190a */
[----:B------:R-:W-:Y:S05]  /*2490*/  BRA.U UP2, `(.L_x_24) ;  /* 0xfffffff502607547 */ /* 0x000fea000b83ffff */
[----:B------:R-:W-:Y:S01]  /*24a0*/  UPLOP3.LUT UP0, UPT, UPT, UPT, UPT, 0x40, 0x4 ;  /* 0x000000000004789c */ /* 0x000fe20003f0e870 */
[----:B------:R-:W-:Y:S01]  /*24b0*/  UMOV UR4, 0x1 ;  /* 0x0000000100047882 */ /* 0x000fe20000000000 */
[----:B------:R-:W-:Y:S09]  /*24c0*/  BRA.U UP1, `(.L_x_25) ;  /* 0xfffffff501247547 */ /* 0x000ff2000b83ffff */
[----:B------:R-:W-:Y:S05]  /*24d0*/  EXIT ;  /* 0x000000000000794d */ /* 0x000fea0003800000 */
.L_x_2:
[----:B------:R-:W0:Y:S02]  /*24e0*/  LDCU.U8 UR4, c[0x0][0x3d8] ;  /* 0x00007b00ff0477ac */ /* 0x000e240008000000 */
[----:B0-----:R-:W-:-:S04]  /*24f0*/  UPRMT UR4, UR4, 0x8880, URZ ;  /* 0x0000888004047896 */ /* 0x001fc800080000ff */
[----:B------:R-:W-:-:S09]  /*2500*/  UISETP.NE.AND UP0, UPT, UR4, URZ, UPT ;  /* 0x000000ff0400728c */ /* 0x000fd2000bf05270 */
[----:B------:R-:W-:Y:S05]  /*2510*/  BRA.U UP0, `(.L_x_26) ;  /* 0x0000000100247547 */ /* 0x000fea000b800000 */
[----:B------:R-:W0:Y:S01]  /*2520*/  LDC.64 R4, c[0x0][0x3c0] ;  /* 0x0000f000ff047b82 */ /* 0x000e220000000a00 */
[----:B------:R-:W-:-:S04]  /*2530*/  IMAD R3, R8, R0, R3 ;  /* 0x0000000008037224 */ /* 0x000fc800078e0203 */
[----:B0-----:R-:W-:-:S05]  /*2540*/  IMAD.WIDE R2, R3, 0x4, R4 ;  /* 0x0000000403027825 */ /* 0x001fca00078e0204 */
[----:B------:R-:W-:Y:S01]  /*2550*/  STG.E desc[UR10][R2.64], RZ ;  /* 0x000000ff02007986 */ /* 0x000fe2000c10190a */
[----:B------:R-:W-:-:S03]  /*2560*/  IMAD.WIDE R4, R0, 0x4, R2 ;  /* 0x0000000400047825 */ /* 0x000fc600078e0202 */
[----:B------:R-:W-:Y:S04]  /*2570*/  STG.E desc[UR10][R2.64+0x4], RZ ;  /* 0x000004ff02007986 */ /* 0x000fe8000c10190a */
[----:B------:R-:W-:Y:S04]  /*2580*/  STG.E desc[UR10][R4.64], RZ ;  /* 0x000000ff04007986 */ /* 0x000fe8000c10190a */
[----:B------:R-:W-:Y:S01]  /*2590*/  STG.E desc[UR10][R4.64+0x4], RZ ;  /* 0x000004ff04007986 */ /* 0x000fe2000c10190a */
[----:B------:R-:W-:Y:S05]  /*25a0*/  EXIT ;  /* 0x000000000000794d */ /* 0x000fea0003800000 */
.L_x_26:
[----:B------:R-:W2:Y:S01]  /*25b0*/  LDG.E R2, desc[UR10][R6.64] ;  /* 0x0000000a06027981 */ /* 0x000ea2000c1e1900 */
[----:B------:R-:W0:Y:S01]  /*25c0*/  LDC.64 R4, c[0x0][0x3c0] ;  /* 0x0000f000ff047b82 */ /* 0x000e220000000a00 */
[----:B------:R-:W-:-:S04]  /*25d0*/  IMAD R3, R8, R0, R3 ;  /* 0x0000000008037224 */ /* 0x000fc800078e0203 */
[----:B0-----:R-:W-:-:S04]  /*25e0*/  IMAD.WIDE R4, R3, 0x4, R4 ;  /* 0x0000000403047825 */ /* 0x001fc800078e0204 */
[----:B--2---:R-:W-:-:S05]  /*25f0*/  FADD R9, RZ, R2 ;  /* 0x00000002ff097221 */ /* 0x004fca0000000000 */
[----:B------:R-:W-:Y:S04]  /*2600*/  STG.E desc[UR10][R4.64], R9 ;  /* 0x0000000904007986 */ /* 0x000fe8000c10190a */
[----:B------:R-:W2:Y:S02]  /*2610*/  LDG.E R2, desc[UR10][R6.64] ;  /* 0x0000000a06027981 */ /* 0x000ea4000c1e1900 */
[----:B--2---:R-:W-:-:S05]  /*2620*/  FADD R11, RZ, R2 ;  /* 0x00000002ff0b7221 */ /* 0x004fca0000000000 */
[----:B------:R-:W-:Y:S04]  /*2630*/  STG.E desc[UR10][R4.64+0x4], R11 ;  /* 0x0000040b04007986 */ /* 0x000fe8000c10190a */
[----:B------:R-:W2:Y:S01]  /*2640*/  LDG.E R8, desc[UR10][R6.64] ;  /* 0x0000000a06087981 */ /* 0x000ea2000c1e1900 */
[----:B------:R-:W-:-:S04]  /*2650*/  IMAD.WIDE R2, R0, 0x4, R4 ;  /* 0x0000000400027825 */ /* 0x000fc800078e0204 */
[----:B--2---:R-:W-:-:S05]  /*2660*/  FADD R13, RZ, R8 ;  /* 0x00000008ff0d7221 */ /* 0x004fca0000000000 */
[----:B------:R-:W-:Y:S04]  /*2670*/  STG.E desc[UR10][R2.64], R13 ;  /* 0x0000000d02007986 */ /* 0x000fe8000c10190a */
[----:B------:R-:W2:Y:S02]  /*2680*/  LDG.E R0, desc[UR10][R6.64] ;  /* 0x0000000a06007981 */ /* 0x000ea4000c1e1900 */
[----:B--2---:R-:W-:-:S05]  /*2690*/  FADD R15, RZ, R0 ;  /* 0x00000000ff0f7221 */ /* 0x004fca0000000000 */
[----:B------:R-:W-:Y:S01]  /*26a0*/  STG.E desc[UR10][R2.64+0x4], R15 ;  /* 0x0000040f02007986 */ /* 0x000fe2000c10190a */
[----:B------:R-:W-:Y:S05]  /*26b0*/  EXIT ;  /* 0x000000000000794d */ /* 0x000fea0003800000 */
.L_x_1:
        /* <DEDUP_REMOVED lines=13> */
.L_x_27:
        /* <DEDUP_REMOVED lines=17> */
.L_x_28:
[----:B------:R-:W-:-:S00]  /*28a0*/  BRA `(.L_x_28) ;  /* 0xfffffffc00fc7947 */ /* 0x000fc0000383ffff */
[----:B------:R-:W-:-:S00]  /*28b0*/  NOP ;  /* 0x0000000000007918 */ /* 0x000fc00000000000 */
        /* <DEDUP_REMOVED lines=12> */
.L_x_59:


//--------------------- .text._Z7PaddingIfEviPKT_PS0_iiii --------------------------
	.section	.text._Z7PaddingIfEviPKT_PS0_iiii,"ax",@progbits
	.align	128
        .global         _Z7PaddingIfEviPKT_PS0_iiii
        .type           _Z7PaddingIfEviPKT_PS0_iiii,@function
        .size           _Z7PaddingIfEviPKT_PS0_iiii,(.L_x_60 - _Z7PaddingIfEviPKT_PS0_iiii)
        .other          _Z7PaddingIfEviPKT_PS0_iiii,@"STO_CUDA_ENTRY STV_DEFAULT"
_Z7PaddingIfEviPKT_PS0_iiii:
.text._Z7PaddingIfEviPKT_PS0_iiii:
[----:B------:R-:W-:Y:S01]  /*0000*/  LDC R1, c[0x0][0x37c] ;  /* 0x0000df00ff017b82 */ /* 0x000fe20000000800 */
[----:B------:R-:W0:Y:S07]  /*0010*/  S2R R0, SR_TID.X ;  /* 0x0000000000007919 */ /* 0x000e2e0000002100 */
[----:B------:R-:W1:Y:S01]  /*0020*/  LDC R5, c[0x0][0x3a4] ;  /* 0x0000e900ff057b82 */ /* 0x000e620000000800 */
[----:B------:R-:W2:Y:S01]  /*0030*/  LDCU.64 UR4, c[0x0][0x358] ;  /* 0x00006b00ff0477ac */ /* 0x000ea20008000a00 */
[----:B------:R-:W-:Y:S06]  /*0040*/  BSSY.RECONVERGENT B0, `(.L_x_29) ;  /* 0x000003f000007945 */ /* 0x000fec0003800200 */
[----:B------:R-:W1:Y:S02]  /*0050*/  LDC R2, c[0x0][0x39c] ;  /* 0x0000e700ff027b82 */ /* 0x000e640000000800 */
[----:B-1----:R-:W-:-:S05]  /*0060*/  IMAD R7, R5, 0x3, R2 ;  /* 0x0000000305077824 */ /* 0x002fca00078e0202 */
[----:B0-----:R-:W-:-:S13]  /*0070*/  ISETP.GE.AND P0, PT, R0, R7, PT ;  /* 0x000000070000720c */ /* 0x001fda0003f06270 */
[----:B--2---:R-:W-:Y:S05]  /*0080*/  @!P0 BRA `(.L_x_30) ;  /* 0x0000000000e88947 */ /* 0x004fea0003800000 */
[----:B------:R-:W0:Y:S01]  /*0090*/  LDC R4, c[0x0][0x3a0] ;  /* 0x0000e800ff047b82 */ /* 0x000e220000000800 */
[----:B------:R-:W-:Y:S02]  /*00a0*/  IMAD.IADD R7, R7, 0x1, -R5 ;  /* 0x0000000107077824 */ /* 0x000fe400078e0a05 */
[----:B------:R-:W-:-:S05]  /*00b0*/  IMAD R8, R5, -0x3, -R2 ;  /* 0xfffffffd05087824 */ /* 0x000fca00078e0a02 */
[----:B------:R-:W0:Y:S02]  /*00c0*/  LDC R3, c[0x0][0x398] ;  /* 0x0000e600ff037b82 */ /* 0x000e240000000800 */
[----:B0-----:R-:W-:-:S04]  /*00d0*/  IMAD R6, R4, 0x2, R3 ;  /* 0x0000000204067824 */ /* 0x001fc800078e0203 */
[----:B------:R-:W-:-:S05]  /*00e0*/  IMAD R9, R7, R6, R8 ;  /* 0x0000000607097224 */ /* 0x000fca00078e0208 */
[----:B------:R-:W-:-:S13]  /*00f0*/  ISETP.GE.AND P0, PT, R0, R9, PT ;  /* 0x000000090000720c */ /* 0x000fda0003f06270 */
[----:B------:R-:W-:Y:S05]  /*0100*/  @P0 BRA `(.L_x_30) ;  /* 0x0000000000c80947 */ /* 0x000fea0003800000 */
[-C--:B------:R-:W-:Y:S02]  /*0110*/  IABS R13, R7.reuse ;  /* 0x00000007000d7213 */ /* 0x080fe40000000000 */
[----:B------:R-:W-:Y:S02]  /*0120*/  IABS R12, R0 ;  /* 0x00000000000c7213 */ /* 0x000fe40000000000 */
[----:B------:R-:W0:Y:S01]  /*0130*/  I2F.RP R6, R13 ;  /* 0x0000000d00067306 */ /* 0x000e220000209400 */
[----:B------:R-:W-:Y:S02]  /*0140*/  IABS R14, R7 ;  /* 0x00000007000e7213 */ /* 0x000fe40000000000 */
[----:B------:R-:W-:Y:S02]  /*0150*/  ISETP.GE.AND P3, PT, R0, RZ, PT ;  /* 0x000000ff0000720c */ /* 0x000fe40003f66270 */
[----:B------:R-:W-:-:S03]  /*0160*/  ISETP.NE.AND P1, PT, R7, RZ, PT ;  /* 0x000000ff0700720c */ /* 0x000fc60003f25270 */
[----:B0-----:R-:W0:Y:S02]  /*0170*/  MUFU.RCP R6, R6 ;  /* 0x0000000600067308 */ /* 0x001e240000001000 */
[----:B0-----:R-:W-:Y:S01]  /*0180*/  IADD3 R8, PT, PT, R6, 0xffffffe, RZ ;  /* 0x0ffffffe06087810 */ /* 0x001fe20007ffe0ff */
[----:B------:R-:W-:-:S05]  /*0190*/  IMAD.MOV R6, RZ, RZ, -R14 ;  /* 0x000000ffff067224 */ /* 0x000fca00078e0a0e */
[----:B------:R0:W1:Y:S02]  /*01a0*/  F2I.FTZ.U32.TRUNC.NTZ R9, R8 ;  /* 0x0000000800097305 */ /* 0x000064000021f000 */
[----:B0-----:R-:W-:Y:S02]  /*01b0*/  HFMA2 R8, -RZ, RZ, 0, 0 ;  /* 0x00000000ff087431 */ /* 0x001fe400000001ff */
[----:B-1----:R-:W-:-:S04]  /*01c0*/  IMAD.MOV R10, RZ, RZ, -R9 ;  /* 0x000000ffff0a7224 */ /* 0x002fc800078e0a09 */
[----:B------:R-:W-:Y:S02]  /*01d0*/  IMAD R11, R10, R13, RZ ;  /* 0x0000000d0a0b7224 */ /* 0x000fe400078e02ff */
[----:B------:R-:W-:Y:S02]  /*01e0*/  IMAD.MOV.U32 R10, RZ, RZ, R12 ;  /* 0x000000ffff0a7224 */ /* 0x000fe400078e000c */
[----:B------:R-:W-:Y:S01]  /*01f0*/  IMAD.HI.U32 R9, R9, R11, R8 ;  /* 0x0000000b09097227 */ /* 0x000fe200078e0008 */
[----:B------:R-:W-:-:S05]  /*0200*/  LOP3.LUT R8, RZ, R7, RZ, 0x33, !PT ;  /* 0x00000007ff087212 */ /* 0x000fca00078e33ff */
[----:B------:R-:W-:-:S04]  /*0210*/  IMAD.HI.U32 R9, R9, R10, RZ ;  /* 0x0000000a09097227 */ /* 0x000fc800078e00ff */
[----:B------:R-:W-:Y:S02]  /*0220*/  IMAD R6, R9, R6, R10 ;  /* 0x0000000609067224 */ /* 0x000fe400078e020a */
[----:B------:R-:W-:-:S03]  /*0230*/  VIADD R10, R7, 0xffffffff ;  /* 0xffffffff070a7836 */ /* 0x000fc60000000000 */
[----:B------:R-:W-:-:S13]  /*0240*/  ISETP.GT.U32.AND P2, PT, R13, R6, PT ;  /* 0x000000060d00720c */ /* 0x000fda0003f44070 */
[----:B------:R-:W-:-:S04]  /*0250*/  @!P2 IADD3 R6, PT, PT, R6, -R13, RZ ;  /* 0x8000000d0606a210 */ /* 0x000fc80007ffe0ff */
[----:B------:R-:W-:Y:S01]  /*0260*/  ISETP.GT.U32.AND P0, PT, R13, R6, PT ;  /* 0x000000060d00720c */ /* 0x000fe20003f04070 */
[----:B------:R-:W-:-:S05]  /*0270*/  IMAD.IADD R11, R6, 0x1, -R13 ;  /* 0x00000001060b7824 */ /* 0x000fca00078e0a0d */
[----:B------:R-:W-:-:S04]  /*0280*/  SEL R11, R11, R6, !P0 ;  /* 0x000000060b0b7207 */ /* 0x000fc80004000000 */
[----:B------:R-:W-:-:S04]  /*0290*/  @!P3 IADD3 R11, PT, PT, -R11, RZ, RZ ;  /* 0x000000ff0b0bb210 */ /* 0x000fc80007ffe1ff */
[----:B------:R-:W-:-:S04]  /*02a0*/  SEL R11, R8, R11, !P1 ;  /* 0x0000000b080b7207 */ /* 0x000fc80004800000 */
[----:B------:R-:W-:-:S04]  /*02b0*/  ISETP.NE.AND P0, PT, R11, R10, PT ;  /* 0x0000000a0b00720c */ /* 0x000fc80003f05270 */
[----:B------:R-:W-:-:S13]  /*02c0*/  ISETP.EQ.OR P0, PT, R11, RZ, !P0 ;  /* 0x000000ff0b00720c */ /* 0x000fda0004702670 */
[----:B------:R-:W-:Y:S05]  /*02d0*/  @P0 BRA `(.L_x_30) ;  /* 0x0000000000540947 */ /* 0x000fea0003800000 */
[----:B------:R-:W-:Y:S01]  /*02e0*/  ISETP.GE.U32.AND P0, PT, R6, R13, PT ;  /* 0x0000000d0600720c */ /* 0x000fe20003f06070 */
[----:B------:R-:W0:Y:S01]  /*02f0*/  S2UR UR6, SR_CTAID.X ;  /* 0x00000000000679c3 */ /* 0x000e220000002500 */
[----:B------:R-:W-:Y:S02]  /*0300*/  LOP3.LUT R7, R0, R7, RZ, 0x3c, !PT ;  /* 0x0000000700077212 */ /* 0x000fe400078e3cff */
[----:B------:R-:W-:Y:S02]  /*0310*/  @!P2 IADD3 R9, PT, PT, R9, 0x1, RZ ;  /* 0x000000010909a810 */ /* 0x000fe40007ffe0ff */
[----:B------:R-:W-:Y:S02]  /*0320*/  ISETP.GE.AND P3, PT, R7, RZ, PT ;  /* 0x000000ff0700720c */ /* 0x000fe40003f66270 */
[----:B------:R-:W-:Y:S01]  /*0330*/  IADD3 R5, PT, PT, R11, -R5, RZ ;  /* 0x800000050b057210 */ /* 0x000fe20007ffe0ff */
[----:B------:R-:W1:Y:S04]  /*0340*/  LDC.64 R6, c[0x0][0x388] ;  /* 0x0000e200ff067b82 */ /* 0x000e680000000a00 */
[----:B------:R-:W-:-:S06]  /*0350*/  @P0 VIADD R9, R9, 0x1 ;  /* 0x0000000109090836 */ /* 0x000fcc0000000000 */
[----:B------:R-:W-:-:S04]  /*0360*/  @!P3 IADD3 R9, PT, PT, -R9, RZ, RZ ;  /* 0x000000ff0909b210 */ /* 0x000fc80007ffe1ff */
[----:B------:R-:W-:-:S05]  /*0370*/  SEL R9, R8, R9, !P1 ;  /* 0x0000000908097207 */ /* 0x000fca0004800000 */
[----:B------:R-:W-:-:S04]  /*0380*/  IMAD.IADD R4, R9, 0x1, -R4 ;  /* 0x0000000109047824 */ /* 0x000fc800078e0a04 */
[----:B0-----:R-:W-:-:S04]  /*0390*/  IMAD R3, R3, UR6, R4 ;  /* 0x0000000603037c24 */ /* 0x001fc8000f8e0204 */
[----:B------:R-:W-:Y:S02]  /*03a0*/  IMAD R3, R3, R2, R5 ;  /* 0x0000000203037224 */ /* 0x000fe400078e0205 */
[----:B------:R-:W0:Y:S02]  /*03b0*/  LDC.64 R4, c[0x0][0x390] ;  /* 0x0000e400ff047b82 */ /* 0x000e240000000a00 */
[----:B-1----:R-:W-:-:S06]  /*03c0*/  IMAD.WIDE.U32 R2, R3, 0x4, R6 ;  /* 0x0000000403027825 */ /* 0x002fcc00078e0006 */
[----:B------:R-:W2:Y:S01]  /*03d0*/  LDG.E R3, desc[UR4][R2.64] ;  /* 0x0000000402037981 */ /* 0x000ea2000c1e1900 */
[----:B------:R-:W1:Y:S02]  /*03e0*/  LDC R7, c[0x0][0x360] ;  /* 0x0000d800ff077b82 */ /* 0x000e640000000800 */
[----:B-1----:R-:W-:-:S04]  /*03f0*/  IMAD R7, R7, UR6, R0 ;  /* 0x0000000607077c24 */ /* 0x002fc8000f8e0200 */
[----:B0-----:R-:W-:-:S05]  /*0400*/  IMAD.WIDE.U32 R4, R7, 0x4, R4 ;  /* 0x0000000407047825 */ /* 0x001fca00078e0004 */
[----:B--2---:R-:W-:Y:S01]  /*0410*/  STG.E desc[UR4][R4.64], R3 ;  /* 0x0000000304007986 */ /* 0x004fe2000c101904 */
[----:B------:R-:W-:Y:S05]  /*0420*/  EXIT ;  /* 0x000000000000794d */ /* 0x000fea0003800000 */
.L_x_30:
[----:B------:R-:W-:Y:S05]  /*0430*/  BSYNC.RECONVERGENT B0 ;  /* 0x0000000000007941 */ /* 0x000fea0003800200 */
.L_x_29:
[----:B------:R-:W0:Y:S08]  /*0440*/  S2UR UR6, SR_CTAID.X ;  /* 0x00000000000679c3 */ /* 0x000e300000002500 */
[----:B------:R-:W0:Y:S08]  /*0450*/  LDC R5, c[0x0][0x360] ;  /* 0x0000d800ff057b82 */ /* 0x000e300000000800 */
[----:B------:R-:W1:Y:S01]  /*0460*/  LDC.64 R2, c[0x0][0x390] ;  /* 0x0000e400ff027b82 */ /* 0x000e620000000a00 */
[----:B0-----:R-:W-:-:S04]  /*0470*/  IMAD R5, R5, UR6, R0 ;  /* 0x0000000605057c24 */ /* 0x001fc8000f8e0200 */
[----:B-1----:R-:W-:-:S05]  /*0480*/  IMAD.WIDE.U32 R2, R5, 0x4, R2 ;  /* 0x0000000405027825 */ /* 0x002fca00078e0002 */
[----:B------:R-:W-:Y:S01]  /*0490*/  STG.E desc[UR4][R2.64], RZ ;  /* 0x000000ff02007986 */ /* 0x000fe2000c101904 */
[----:B------:R-:W-:Y:S05]  /*04a0*/  EXIT ;  /* 0x000000000000794d */ /* 0x000fea0003800000 */
.L_x_31:
        /* <DEDUP_REMOVED lines=13> */
.L_x_60:


//--------------------- .text._Z11ConvForwardIfEviPKT_iiiiiiiiiiiiPS0_S2_S2_b --------------------------
	.section	.text._Z11ConvForwardIfEviPKT_iiiiiiiiiiiiPS0_S2_S2_b,"ax",@progbits
	.align	128
        .global         _Z11ConvForwardIfEviPKT_iiiiiiiiiiiiPS0_S2_S2_b
        .type           _Z11ConvForwardIfEviPKT_iiiiiiiiiiiiPS0_S2_S2_b,@function
        .size           _Z11ConvForwardIfEviPKT_iiiiiiiiiiiiPS0_S2_S2_b,(.L_x_61 - _Z11ConvForwardIfEviPKT_iiiiiiiiiiiiPS0_S2_S2_b)
        .other          _Z11ConvForwardIfEviPKT_iiiiiiiiiiiiPS0_S2_S2_b,@"STO_CUDA_ENTRY STV_DEFAULT"
_Z11ConvForwardIfEviPKT_iiiiiiiiiiiiPS0_S2_S2_b:
.text._Z11ConvForwardIfEviPKT_iiiiiiiiiiiiPS0_S2_S2_b:
[----:B------:R-:W-:Y:S01]  /*0000*/  LDC R1, c[0x0][0x37c] ;  /* 0x0000df00ff017b82 */ /* 0x000fe20000000800 */
[----:B------:R-:W0:Y:S07]  /*0010*/  S2R R0, SR_TID.X ;  /* 0x0000000000007919 */ /* 0x000e2e0000002100 */
[----:B------:R-:W0:Y:S01]  /*0020*/  S2UR UR4, SR_CTAID.X ;  /* 0x00000000000479c3 */ /* 0x000e220000002500 */
[----:B------:R-:W1:Y:S07]  /*0030*/  LDCU UR5, c[0x0][0x380] ;  /* 0x00007000ff0577ac */ /* 0x000e6e0008000800 */
[----:B------:R-:W0:Y:S02]  /*0040*/  LDC R3, c[0x0][0x360] ;  /* 0x0000d800ff037b82 */ /* 0x000e240000000800 */
[----:B0-----:R-:W-:-:S05]  /*0050*/  IMAD R0, R3, UR4, R0 ;  /* 0x0000000403007c24 */ /* 0x001fca000f8e0200 */
[----:B-1----:R-:W-:-:S13]  /*0060*/  ISETP.GE.AND P0, PT, R0, UR5, PT ;  /* 0x0000000500007c0c */ /* 0x002fda000bf06270 */
[----:B------:R-:W-:Y:S05]  /*0070*/  @P0 EXIT ;  /* 0x000000000000094d */ /* 0x000fea0003800000 */
[----:B------:R-:W0:Y:S01]  /*0080*/  LDCU.U8 UR6, c[0x0][0x3d8] ;  /* 0x00007b00ff0677ac */ /* 0x000e220008000000 */
[----:B------:R-:W1:Y:S01]  /*0090*/  LDCU.64 UR4, c[0x0][0x3a8] ;  /* 0x00007500ff0477ac */ /* 0x000e620008000a00 */
[----:B------:R-:W2:Y:S01]  /*00a0*/  LDCU UR7, c[0x0][0x370] ;  /* 0x00006e00ff0777ac */ /* 0x000ea20008000800 */
[----:B------:R-:W3:Y:S01]  /*00b0*/  LDCU.64 UR8, c[0x0][0x358] ;  /* 0x00006b00ff0877ac */ /* 0x000ee20008000a00 */
[----:B0-----:R-:W-:Y:S02]  /*00c0*/  UPRMT UR6, UR6, 0x8880, URZ ;  /* 0x0000888006067896 */ /* 0x001fe400080000ff */
[----:B-1----:R-:W-:-:S05]  /*00d0*/  UIMAD UR4, UR5, UR4, URZ ;  /* 0x00000004050472a4 */ /* 0x002fca000f8e02ff */
[----:B------:R-:W-:Y:S01]  /*00e0*/  UMOV UR5, UR6 ;  /* 0x0000000600057c82 */ /* 0x000fe20008000000 */
[----:B--2---:R-:W-:Y:S01]  /*00f0*/  IMAD R3, R3, UR7, RZ ;  /* 0x0000000703037c24 */ /* 0x004fe2000f8e02ff */
[----:B------:R-:W-:-:S09]  /*0100*/  UISETP.NE.AND UP0, UPT, UR5, URZ, UPT ;  /* 0x000000ff0500728c */ /* 0x000fd2000bf05270 */
[----:B---3--:R-:W-:Y:S05]  /*0110*/  BRA.U !UP0, `(.L_x_32) ;  /* 0x0000001508087547 */ /* 0x008fea000b800000 */
.L_x_45:
[----:B0-----:R-:W0:Y:S01]  /*0120*/  LDC R5, c[0x0][0x3a4] ;  /* 0x0000e900ff057b82 */ /* 0x001e220000000800 */
[----:B------:R-:W-:Y:S01]  /*0130*/  IABS R10, R0 ;  /* 0x00000000000a7213 */ /* 0x000fe20000000000 */
[----:B------:R-:W1:Y:S01]  /*0140*/  LDCU.64 UR10, c[0x0][0x3b8] ;  /* 0x00007700ff0a77ac */ /* 0x000e620008000a00 */
[----:B------:R-:W-:Y:S01]  /*0150*/  BSSY.RECONVERGENT B1, `(.L_x_33) ;  /* 0x0000132000017945 */ /* 0x000fe20003800200 */
[----:B------:R-:W2:Y:S04]  /*0160*/  LDCU.64 UR6, c[0x0][0x398] ;  /* 0x00007300ff0677ac */ /* 0x000ea80008000a00 */
[----:B------:R-:W3:Y:S08]  /*0170*/  LDC R2, c[0x0][0x3a0] ;  /* 0x0000e800ff027b82 */ /* 0x000ef00000000800 */
[----:B------:R-:W4:Y:S01]  /*0180*/  LDC.64 R14, c[0x0][0x3b8] ;  /* 0x0000ee00ff0e7b82 */ /* 0x000f220000000a00 */
[----:B0-----:R-:W-:-:S04]  /*0190*/  IABS R11, R5 ;  /* 0x00000005000b7213 */ /* 0x001fc80000000000 */
[----:B------:R-:W0:Y:S08]  /*01a0*/  I2F.RP R4, R11 ;  /* 0x0000000b00047306 */ /* 0x000e300000209400 */
[----:B0-----:R-:W0:Y:S02]  /*01b0*/  MUFU.RCP R4, R4 ;  /* 0x0000000400047308 */ /* 0x001e240000001000 */
[----:B0-----:R-:W-:-:S06]  /*01c0*/  VIADD R6, R4, 0xffffffe ;  /* 0x0ffffffe04067836 */ /* 0x001fcc0000000000 */
[----:B------:R0:W5:Y:S02]  /*01d0*/  F2I.FTZ.U32.TRUNC.NTZ R7, R6 ;  /* 0x0000000600077305 */ /* 0x000164000021f000 */
[----:B0-----:R-:W-:Y:S02]  /*01e0*/  IMAD.MOV.U32 R6, RZ, RZ, RZ ;  /* 0x000000ffff067224 */ /* 0x001fe400078e00ff */
[----:B-----5:R-:W-:-:S04]  /*01f0*/  IMAD.MOV R8, RZ, RZ, -R7 ;  /* 0x000000ffff087224 */ /* 0x020fc800078e0a07 */
[----:B------:R-:W-:Y:S01]  /*0200*/  IMAD R9, R8, R11, RZ ;  /* 0x0000000b08097224 */ /* 0x000fe200078e02ff */
[----:B---3--:R-:W-:-:S03]  /*0210*/  IABS R8, R2 ;  /* 0x0000000200087213 */ /* 0x008fc60000000000 */
[----:B------:R-:W-:Y:S02]  /*0220*/  IMAD.HI.U32 R7, R7, R9, R6 ;  /* 0x0000000907077227 */ /* 0x000fe400078e0006 */
[----:B------:R-:W0:Y:S01]  /*0230*/  I2F.RP R9, R8 ;  /* 0x0000000800097306 */ /* 0x000e220000209400 */
[----:B------:R-:W3:Y:S03]  /*0240*/  LDC R6, c[0x0][0x394] ;  /* 0x0000e500ff067b82 */ /* 0x000ee60000000800 */
[----:B------:R-:W-:-:S04]  /*0250*/  IMAD.HI.U32 R7, R7, R10, RZ ;  /* 0x0000000a07077227 */ /* 0x000fc800078e00ff */
[----:B------:R-:W-:-:S04]  /*0260*/  IMAD.MOV R4, RZ, RZ, -R7 ;  /* 0x000000ffff047224 */ /* 0x000fc800078e0a07 */
[C---:B------:R-:W-:Y:S01]  /*0270*/  IMAD R4, R11.reuse, R4, R10 ;  /* 0x000000040b047224 */ /* 0x040fe200078e020a */
[----:B0-----:R-:W0:Y:S04]  /*0280*/  MUFU.RCP R9, R9 ;  /* 0x0000000900097308 */ /* 0x001e280000001000 */
[----:B------:R-:W-:-:S13]  /*0290*/  ISETP.GT.U32.AND P1, PT, R11, R4, PT ;  /* 0x000000040b00720c */ /* 0x000fda0003f24070 */
[----:B------:R-:W-:Y:S02]  /*02a0*/  @!P1 IMAD.IADD R4, R4, 0x1, -R11 ;  /* 0x0000000104049824 */ /* 0x000fe400078e0a0b */
[----:B0-----:R-:W-:Y:S02]  /*02b0*/  VIADD R10, R9, 0xffffffe ;  /* 0x0ffffffe090a7836 */ /* 0x001fe40000000000 */
[----:B------:R-:W-:Y:S01]  /*02c0*/  @!P1 VIADD R7, R7, 0x1 ;  /* 0x0000000107079836 */ /* 0x000fe20000000000 */
[----:B------:R-:W-:Y:S02]  /*02d0*/  ISETP.GE.U32.AND P0, PT, R4, R11, PT ;  /* 0x0000000b0400720c */ /* 0x000fe40003f06070 */
[----:B------:R-:W-:Y:S01]  /*02e0*/  LOP3.LUT R4, R0, R5, RZ, 0x3c, !PT ;  /* 0x0000000500047212 */ /* 0x000fe200078e3cff */
[----:B------:R0:W5:Y:S01]  /*02f0*/  F2I.FTZ.U32.TRUNC.NTZ R11, R10 ;  /* 0x0000000a000b7305 */ /* 0x000162000021f000 */
[----:B------:R-:W-:Y:S02]  /*0300*/  ISETP.NE.AND P1, PT, R5, RZ, PT ;  /* 0x000000ff0500720c */ /* 0x000fe40003f25270 */
[----:B------:R-:W-:-:S02]  /*0310*/  ISETP.GE.AND P2, PT, R4, RZ, PT ;  /* 0x000000ff0400720c */ /* 0x000fc40003f46270 */
[----:B---3--:R-:W-:Y:S01]  /*0320*/  IABS R4, R6 ;  /* 0x0000000600047213 */ /* 0x008fe20000000000 */
[----:B0-----:R-:W-:-:S04]  /*0330*/  IMAD.MOV.U32 R10, RZ, RZ, RZ ;  /* 0x000000ffff0a7224 */ /* 0x001fc800078e00ff */
[----:B------:R-:W-:Y:S02]  /*0340*/  @P0 VIADD R7, R7, 0x1 ;  /* 0x0000000107070836 */ /* 0x000fe40000000000 */
[----:B-----5:R-:W-:-:S04]  /*0350*/  IMAD.MOV R9, RZ, RZ, -R11 ;  /* 0x000000ffff097224 */ /* 0x020fc800078e0a0b */
[----:B------:R-:W-:Y:S01]  /*0360*/  @!P2 IMAD.MOV R7, RZ, RZ, -R7 ;  /* 0x000000ffff07a224 */ /* 0x000fe200078e0a07 */
[----:B------:R-:W-:Y:S01]  /*0370*/  @!P1 LOP3.LUT R7, RZ, R5, RZ, 0x33, !PT ;  /* 0x00000005ff079212 */ /* 0x000fe200078e33ff */
[----:B------:R-:W-:-:S03]  /*0380*/  IMAD R9, R9, R8, RZ ;  /* 0x0000000809097224 */ /* 0x000fc600078e02ff */
[----:B------:R-:W-:Y:S01]  /*0390*/  IABS R12, R7 ;  /* 0x00000007000c7213 */ /* 0x000fe20000000000 */
[----:B------:R-:W-:Y:S02]  /*03a0*/  IMAD.HI.U32 R10, R11, R9, R10 ;  /* 0x000000090b0a7227 */ /* 0x000fe400078e000a */
[----:B------:R-:W0:Y:S02]  /*03b0*/  I2F.RP R11, R4 ;  /* 0x00000004000b7306 */ /* 0x000e240000209400 */
[----:B------:R-:W-:Y:S02]  /*03c0*/  IMAD.MOV.U32 R9, RZ, RZ, R12 ;  /* 0x000000ffff097224 */ /* 0x000fe400078e000c */
[----:B------:R-:W4:Y:S02]  /*03d0*/  LDC.64 R12, c[0x0][0x3b0] ;  /* 0x0000ec00ff0c7b82 */ /* 0x000f240000000a00 */
        /* <DEDUP_REMOVED lines=9> */
[----:B------:R-:W0:Y:S01]  /*0470*/  F2I.FTZ.U32.TRUNC.NTZ R9, R10 ;  /* 0x0000000a00097305 */ /* 0x000e22000021f000 */
[----:B------:R-:W-:Y:S02]  /*0480*/  LOP3.LUT R8, R7, R2, RZ, 0x3c, !PT ;  /* 0x0000000207087212 */ /* 0x000fe400078e3cff */
[----:B------:R-:W-:-:S02]  /*0490*/  ISETP.NE.AND P1, PT, R2, RZ, PT ;  /* 0x000000ff0200720c */ /* 0x000fc40003f25270 */
[----:B------:R-:W-:Y:S01]  /*04a0*/  ISETP.GE.AND P2, PT, R8, RZ, PT ;  /* 0x000000ff0800720c */ /* 0x000fe20003f46270 */
[----:B------:R-:W-:-:S05]  /*04b0*/  IMAD.MOV.U32 R8, RZ, RZ, RZ ;  /* 0x000000ffff087224 */ /* 0x000fca00078e00ff */
[----:B------:R-:W-:Y:S02]  /*04c0*/  @P0 VIADD R16, R16, 0x1 ;  /* 0x0000000110100836 */ /* 0x000fe40000000000 */
[----:B0-----:R-:W-:-:S05]  /*04d0*/  IMAD.MOV R11, RZ, RZ, -R9 ;  /* 0x000000ffff0b7224 */ /* 0x001fca00078e0a09 */
[----:B------:R-:W-:Y:S01]  /*04e0*/  @!P2 IMAD.MOV R16, RZ, RZ, -R16 ;  /* 0x000000ffff10a224 */ /* 0x000fe200078e0a10 */
[----:B------:R-:W-:Y:S01]  /*04f0*/  @!P1 LOP3.LUT R16, RZ, R2, RZ, 0x33, !PT ;  /* 0x00000002ff109212 */ /* 0x000fe200078e33ff */
[----:B------:R-:W-:-:S03]  /*0500*/  IMAD R11, R11, R4, RZ ;  /* 0x000000040b0b7224 */ /* 0x000fc600078e02ff */
[----:B------:R-:W-:Y:S01]  /*0510*/  IABS R17, R16 ;  /* 0x0000001000117213 */ /* 0x000fe20000000000 */
[----:B------:R-:W-:Y:S01]  /*0520*/  IMAD.HI.U32 R8, R9, R11, R8 ;  /* 0x0000000b09087227 */ /* 0x000fe200078e0008 */
[----:B------:R-:W-:Y:S01]  /*0530*/  ISETP.GE.AND P1, PT, R16, RZ, PT ;  /* 0x000000ff1000720c */ /* 0x000fe20003f26270 */
[----:B------:R-:W1:Y:S02]  /*0540*/  LDC.64 R10, c[0x0][0x398] ;  /* 0x0000e600ff0a7b82 */ /* 0x000e640000000a00 */
[----:B------:R-:W-:Y:S02]  /*0550*/  IMAD.MOV R18, RZ, RZ, -R16 ;  /* 0x000000ffff127224 */ /* 0x000fe400078e0a10 */
[----:B------:R-:W-:-:S04]  /*0560*/  IMAD.HI.U32 R8, R8, R17, RZ ;  /* 0x0000001108087227 */ /* 0x000fc800078e00ff */
[----:B------:R-:W-:Y:S02]  /*0570*/  IMAD.MOV R8, RZ, RZ, -R8 ;  /* 0x000000ffff087224 */ /* 0x000fe400078e0a08 */
[----:B------:R-:W-:Y:S02]  /*0580*/  IMAD R19, R2, R18, R7 ;  /* 0x0000001202137224 */ /* 0x000fe400078e0207 */
[C---:B------:R-:W-:Y:S02]  /*0590*/  IMAD R17, R4.reuse, R8, R17 ;  /* 0x0000000804117224 */ /* 0x040fe400078e0211 */
[----:B------:R-:W0:Y:S01]  /*05a0*/  LDC.64 R8, c[0x0][0x3a8] ;  /* 0x0000ea00ff087b82 */ /* 0x000e220000000a00 */
[----:B------:R-:W-:Y:S02]  /*05b0*/  IMAD.MOV R2, RZ, RZ, -R7 ;  /* 0x000000ffff027224 */ /* 0x000fe400078e0a07 */
[----:B------:R-:W-:Y:S01]  /*05c0*/  ISETP.GT.U32.AND P0, PT, R4, R17, PT ;  /* 0x000000110400720c */ /* 0x000fe20003f04070 */
[----:B----4-:R-:W-:-:S02]  /*05d0*/  IMAD R7, R19, R12, -R14 ;  /* 0x0000000c13077224 */ /* 0x010fc400078e0a0e */
[----:B------:R-:W-:Y:S02]  /*05e0*/  IMAD R2, R5, R2, R0 ;  /* 0x0000000205027224 */ /* 0x000fe400078e0200 */
[----:B------:R-:W-:Y:S01]  /*05f0*/  IMAD.MOV.U32 R18, RZ, RZ, RZ ;  /* 0x000000ffff127224 */ /* 0x000fe200078e00ff */
[----:B------:R-:W-:Y:S01]  /*0600*/  VIMNMX R14, PT, PT, RZ, R7, !PT ;  /* 0x00000007ff0e7248 */ /* 0x000fe20007fe0100 */
[----:B-1----:R-:W-:-:S06]  /*0610*/  VIADD R12, R10, UR10 ;  /* 0x0000000a0a0c7c36 */ /* 0x002fcc0008000000 */
[----:B------:R-:W-:-:S05]  /*0620*/  @!P0 IMAD.IADD R17, R17, 0x1, -R4 ;  /* 0x0000000111118824 */ /* 0x000fca00078e0a04 */
[----:B------:R-:W-:Y:S02]  /*0630*/  ISETP.GT.U32.AND P0, PT, R4, R17, PT ;  /* 0x000000110400720c */ /* 0x000fe40003f04070 */
[----:B0-----:R-:W-:Y:S01]  /*0640*/  VIADDMNMX R5, R7, R8, R12, PT ;  /* 0x0000000807057246 */ /* 0x001fe2000380010c */
[----:B------:R-:W-:-:S03]  /*0650*/  IMAD R12, R2, R13, -R15 ;  /* 0x0000000d020c7224 */ /* 0x000fc600078e0a0f */
[----:B--2---:R-:W-:Y:S02]  /*0660*/  VIMNMX R5, PT, PT, R5, UR6, PT ;  /* 0x0000000605057c48 */ /* 0x004fe4000bfe0100 */
[----:B------:R-:W-:Y:S02]  /*0670*/  VIMNMX R7, PT, PT, RZ, R12, !PT ;  /* 0x0000000cff077248 */ /* 0x000fe40007fe0100 */
[----:B------:R-:W-:-:S03]  /*0680*/  ISETP.GE.AND P2, PT, R14, R5, PT ;  /* 0x000000050e00720c */ /* 0x000fc60003f46270 */
[----:B------:R-:W-:Y:S01]  /*0690*/  @!P0 IMAD.IADD R17, R17, 0x1, -R4 ;  /* 0x0000000111118824 */ /* 0x000fe200078e0a04 */
[----:B------:R-:W-:Y:S01]  /*06a0*/  ISETP.NE.AND P0, PT, R6, RZ, PT ;  /* 0x000000ff0600720c */ /* 0x000fe20003f05270 */
[----:B------:R-:W-:Y:S02]  /*06b0*/  VIADD R4, R11, UR11 ;  /* 0x0000000b0b047c36 */ /* 0x000fe40008000000 */
[----:B------:R-:W-:-:S03]  /*06c0*/  IMAD.MOV.U32 R2, RZ, RZ, R17 ;  /* 0x000000ffff027224 */ /* 0x000fc600078e0011 */
[----:B------:R-:W-:Y:S01]  /*06d0*/  VIADDMNMX R4, R12, R9, R4, PT ;  /* 0x000000090c047246 */ /* 0x000fe20003800104 */
[----:B------:R-:W-:-:S03]  /*06e0*/  @!P1 IMAD.MOV R2, RZ, RZ, -R2 ;  /* 0x000000ffff029224 */ /* 0x000fc600078e0a02 */
[----:B------:R-:W-:-:S03]  /*06f0*/  VIMNMX R4, PT, PT, R4, UR7, PT ;  /* 0x0000000704047c48 */ /* 0x000fc6000bfe0100 */
[----:B------:R-:W-:Y:S01]  /*0700*/  @!P0 LOP3.LUT R2, RZ, R6, RZ, 0x33, !PT ;  /* 0x00000006ff028212 */ /* 0x000fe200078e33ff */
[----:B------:R-:W-:Y:S06]  /*0710*/  @P2 BRA `(.L_x_34) ;  /* 0x0000000c00542947 */ /* 0x000fec0003800000 */
[----:B------:R-:W-:Y:S01]  /*0720*/  IMAD R11, R10, R11, RZ ;  /* 0x0000000b0a0b7224 */ /* 0x000fe200078e02ff */
[----:B------:R-:W-:Y:S01]  /*0730*/  ISETP.GE.AND P0, PT, R5, R8, PT ;  /* 0x000000080500720c */ /* 0x000fe20003f06270 */
[----:B------:R-:W-:Y:S01]  /*0740*/  IMAD.IADD R6, R8, 0x1, -R5 ;  /* 0x0000000108067824 */ /* 0x000fe200078e0a05 */
[----:B------:R-:W-:Y:S01]  /*0750*/  ISETP.GE.AND P1, PT, R4, R9, PT ;  /* 0x000000090400720c */ /* 0x000fe20003f26270 */
[----:B------:R-:W-:Y:S02]  /*0760*/  IMAD R8, R11, R16, RZ ;  /* 0x000000100b087224 */ /* 0x000fe400078e02ff */
[----:B------:R-:W-:Y:S01]  /*0770*/  IMAD.IADD R11, R9, 0x1, -R4 ;  /* 0x00000001090b7824 */ /* 0x000fe200078e0a04 */
[----:B------:R-:W-:Y:S01]  /*0780*/  SEL R23, R6, RZ, !P0 ;  /* 0x000000ff06177207 */ /* 0x000fe20004000000 */
[----:B------:R-:W-:Y:S01]  /*0790*/  IMAD.IADD R12, R4, 0x1, -R7 ;  /* 0x00000001040c7824 */ /* 0x000fe200078e0a07 */
[----:B------:R-:W-:Y:S01]  /*07a0*/  SHF.R.S32.HI R22, RZ, 0x1f, R8 ;  /* 0x0000001fff167819 */ /* 0x000fe20000011408 */
[----:B------:R-:W-:Y:S01]  /*07b0*/  IMAD R9, R2, UR4, RZ ;  /* 0x0000000402097c24 */ /* 0x000fe2000f8e02ff */
[----:B------:R-:W-:Y:S01]  /*07c0*/  SEL R20, R11, RZ, !P1 ;  /* 0x000000ff0b147207 */ /* 0x000fe20004800000 */
[----:B------:R-:W-:Y:S01]  /*07d0*/  IMAD.MOV.U32 R10, RZ, RZ, R14 ;  /* 0x000000ffff0a7224 */ /* 0x000fe200078e000e */
[----:B------:R-:W-:Y:S01]  /*07e0*/  LOP3.LUT R11, R12, 0xfffffff8, RZ, 0xc0, !PT ;  /* 0xfffffff80c0b7812 */ /* 0x000fe200078ec0ff */
[----:B------:R-:W-:Y:S01]  /*07f0*/  IMAD.MOV.U32 R18, RZ, RZ, RZ ;  /* 0x000000ffff127224 */ /* 0x000fe200078e00ff */
[----:B------:R-:W-:Y:S01]  /*0800*/  SHF.R.S32.HI R21, RZ, 0x1f, R9 ;  /* 0x0000001fff157819 */ /* 0x000fe20000011409 */
[----:B------:R-:W-:-:S02]  /*0810*/  IMAD.IADD R23, R23, 0x1, -R10 ;  /* 0x0000000117177824 */ /* 0x000fc400078e0a0a */
[----:B------:R-:W-:-:S07]  /*0820*/  IMAD.IADD R20, R20, 0x1, -R7 ;  /* 0x0000000114147824 */ /* 0x000fce00078e0a07 */
.L_x_44:
[----:B------:R-:W-:Y:S01]  /*0830*/  ISETP.GE.AND P0, PT, R7, R4, PT ;  /* 0x000000040700720c */ /* 0x000fe20003f06270 */
[----:B------:R-:W-:-:S12]  /*0840*/  BSSY.RECONVERGENT B0, `(.L_x_35) ;  /* 0x00000bf000007945 */ /* 0x000fd80003800200 */
[----:B------:R-:W-:Y:S05]  /*0850*/  @P0 BRA `(.L_x_36) ;  /* 0x0000000800f40947 */ /* 0x000fea0003800000 */
[----:B------:R-:W0:Y:S01]  /*0860*/  LDCU UR5, c[0x0][0x3ac] ;  /* 0x00007580ff0577ac */ /* 0x000e220008000800 */
[----:B------:R-:W-:Y:S01]  /*0870*/  IMAD.IADD R6, R7, 0x1, -R4 ;  /* 0x0000000107067824 */ /* 0x000fe200078e0a04 */
[----:B------:R-:W-:Y:S01]  /*0880*/  BSSY.RECONVERGENT B2, `(.L_x_37) ;  /* 0x0000054000027945 */ /* 0x000fe20003800200 */
[----:B------:R-:W-:Y:S02]  /*0890*/  IMAD.IADD R13, R23, 0x1, R10 ;  /* 0x00000001170d7824 */ /* 0x000fe400078e020a */
[----:B------:R-:W-:Y:S01]  /*08a0*/  IMAD.MOV.U32 R25, RZ, RZ, R7 ;  /* 0x000000ffff197224 */ /* 0x000fe200078e0007 */
[----:B------:R-:W-:Y:S01]  /*08b0*/  ISETP.GT.U32.AND P0, PT, R6, -0x8, PT ;  /* 0xfffffff80600780c */ /* 0x000fe20003f04070 */
[----:B0-----:R-:W-:-:S12]  /*08c0*/  IMAD R24, R13, UR5, R20 ;  /* 0x000000050d187c24 */ /* 0x001fd8000f8e0214 */
[----:B------:R-:W-:Y:S05]  /*08d0*/  @P0 BRA `(.L_x_38) ;  /* 0x0000000400380947 */ /* 0x000fea0003800000 */
[----:B------:R-:W-:Y:S02]  /*08e0*/  IMAD.MOV.U32 R26, RZ, RZ, RZ ;  /* 0x000000ffff1a7224 */ /* 0x000fe400078e00ff */
[----:B------:R-:W-:-:S07]  /*08f0*/  IMAD.MOV.U32 R25, RZ, RZ, R7 ;  /* 0x000000ffff197224 */ /* 0x000fce00078e0007 */
.L_x_39:
[----:B------:R-:W0:Y:S01]  /*0900*/  LDCU UR5, c[0x0][0x39c] ;  /* 0x00007380ff0577ac */ /* 0x000e220008000800 */
[--C-:B------:R-:W-:Y:S01]  /*0910*/  IMAD.IADD R6, R24, 0x1, R25.reuse ;  /* 0x0000000118067824 */ /* 0x100fe200078e0219 */
[----:B------:R-:W1:Y:S04]  /*0920*/  LDCU.64 UR10, c[0x0][0x3c8] ;  /* 0x00007900ff0a77ac */ /* 0x000e680008000a00 */
[----:B------:R-:W-:Y:S01]  /*0930*/  IADD3 R15, P1, PT, R9, R6, RZ ;  /* 0x00000006090f7210 */ /* 0x000fe20007f3e0ff */
[----:B------:R-:W2:Y:S03]  /*0940*/  LDCU.64 UR6, c[0x0][0x388] ;  /* 0x00007100ff0677ac */ /* 0x000ea60008000a00 */
[----:B------:R-:W-:Y:S01]  /*0950*/  LEA.HI.X.SX32 R16, R6, R21, 0x1, P1 ;  /* 0x0000001506107211 */ /* 0x000fe200008f0eff */
[----:B0-----:R-:W-:Y:S01]  /*0960*/  IMAD R13, R10, UR5, R25 ;  /* 0x000000050a0d7c24 */ /* 0x001fe2000f8e0219 */
[----:B-1----:R-:W-:-:S04]  /*0970*/  LEA R14, P1, R15, UR10, 0x2 ;  /* 0x0000000a0f0e7c11 */ /* 0x002fc8000f8210ff */
[----:B------:R-:W-:Y:S02]  /*0980*/  IADD3 R17, P0, PT, R8, R13, RZ ;  /* 0x0000000d08117210 */ /* 0x000fe40007f1e0ff */
[----:B------:R-:W-:Y:S02]  /*0990*/  LEA.HI.X R15, R15, UR11, R16, 0x2, P1 ;  /* 0x0000000b0f0f7c11 */ /* 0x000fe400088f1410 */
[----:B------:R-:W-:Y:S02]  /*09a0*/  LEA.HI.X.SX32 R28, R13, R22, 0x1, P0 ;  /* 0x000000160d1c7211 */ /* 0x000fe400000f0eff */
[C---:B--2---:R-:W-:Y:S01]  /*09b0*/  LEA R12, P0, R17.reuse, UR6, 0x2 ;  /* 0x00000006110c7c11 */ /* 0x044fe2000f8010ff */
[----:B------:R-:W2:Y:S03]  /*09c0*/  LDG.E R14, desc[UR8][R14.64] ;  /* 0x000000080e0e7981 */ /* 0x000ea6000c1e1900 */
[----:B------:R-:W-:-:S05]  /*09d0*/  LEA.HI.X R13, R17, UR7, R28, 0x2, P0 ;  /* 0x00000007110d7c11 */ /* 0x000fca00080f141c */
[----:B------:R-:W2:Y:S01]  /*09e0*/  LDG.E R27, desc[UR8][R12.64] ;  /* 0x000000080c1b7981 */ /* 0x000ea2000c1e1900 */
[C---:B------:R-:W-:Y:S02]  /*09f0*/  VIADD R16, R6.reuse, 0x1 ;  /* 0x0000000106107836 */ /* 0x040fe40000000000 */
[----:B------:R-:W-:-:S03]  /*0a00*/  VIADD R28, R6, 0x2 ;  /* 0x00000002061c7836 */ /* 0x000fc60000000000 */
[----:B------:R-:W-:-:S04]  /*0a10*/  IADD3 R19, P0, PT, R9, R16, RZ ;  /* 0x0000001009137210 */ /* 0x000fc80007f1e0ff */
[----:B------:R-:W-:Y:S02]  /*0a20*/  LEA.HI.X.SX32 R16, R16, R21, 0x1, P0 ;  /* 0x0000001510107211 */ /* 0x000fe400000f0eff */
[----:B------:R-:W-:-:S04]  /*0a30*/  IADD3 R17, P1, PT, R9, R28, RZ ;  /* 0x0000001c09117210 */ /* 0x000fc80007f3e0ff */
[----:B------:R-:W-:Y:S01]  /*0a40*/  LEA.HI.X.SX32 R28, R28, R21, 0x1, P1 ;  /* 0x000000151c1c7211 */ /* 0x000fe200008f0eff */
[----:B--2---:R-:W-:Y:S01]  /*0a50*/  FFMA R27, R27, R14, R18 ;  /* 0x0000000e1b1b7223 */ /* 0x004fe20000000012 */
[C---:B------:R-:W-:Y:S01]  /*0a60*/  LEA R18, P0, R19.reuse, UR10, 0x2 ;  /* 0x0000000a13127c11 */ /* 0x040fe2000f8010ff */
[----:B------:R-:W2:Y:S03]  /*0a70*/  LDG.E R14, desc[UR8][R12.64+0x4] ;  /* 0x000004080c0e7981 */ /* 0x000ea6000c1e1900 */
[----:B------:R-:W-:Y:S02]  /*0a80*/  LEA.HI.X R19, R19, UR11, R16, 0x2, P0 ;  /* 0x0000000b13137c11 */ /* 0x000fe400080f1410 */
[----:B------:R-:W-:-:S03]  /*0a90*/  LEA R16, P0, R17, UR10, 0x2 ;  /* 0x0000000a11107c11 */ /* 0x000fc6000f8010ff */
[----:B------:R-:W2:Y:S01]  /*0aa0*/  LDG.E R18, desc[UR8][R18.64] ;  /* 0x0000000812127981 */ /* 0x000ea2000c1e1900 */
[----:B------:R-:W-:-:S03]  /*0ab0*/  LEA.HI.X R17, R17, UR11, R28, 0x2, P0 ;  /* 0x0000000b11117c11 */ /* 0x000fc600080f141c */
[----:B------:R-:W3:Y:S04]  /*0ac0*/  LDG.E R28, desc[UR8][R12.64+0x8] ;  /* 0x000008080c1c7981 */ /* 0x000ee8000c1e1900 */
[----:B------:R-:W3:Y:S01]  /*0ad0*/  LDG.E R16, desc[UR8][R16.64] ;  /* 0x0000000810107981 */ /* 0x000ee2000c1e1900 */
[----:B--2---:R-:W-:Y:S01]  /*0ae0*/  FFMA R27, R14, R18, R27 ;  /* 0x000000120e1b7223 */ /* 0x004fe2000000001b */
[----:B------:R-:W-:-:S05]  /*0af0*/  VIADD R14, R6, 0x3 ;  /* 0x00000003060e7836 */ /* 0x000fca0000000000 */
[----:B------:R-:W-:Y:S01]  /*0b00*/  IADD3 R15, P0, PT, R9, R14, RZ ;  /* 0x0000000e090f7210 */ /* 0x000fe20007f1e0ff */
[----:B---3--:R-:W-:Y:S01]  /*0b10*/  FFMA R27, R28, R16, R27 ;  /* 0x000000101c1b7223 */ /* 0x008fe2000000001b */
[----:B------:R-:W-:Y:S02]  /*0b20*/  VIADD R28, R6, 0x4 ;  /* 0x00000004061c7836 */ /* 0x000fe40000000000 */
[----:B------:R-:W-:Y:S02]  /*0b30*/  LEA.HI.X.SX32 R29, R14, R21, 0x1, P0 ;  /* 0x000000150e1d7211 */ /* 0x000fe400000f0eff */
[----:B------:R-:W-:Y:S02]  /*0b40*/  LEA R14, P0, R15, UR10, 0x2 ;  /* 0x0000000a0f0e7c11 */ /* 0x000fe4000f8010ff */
[----:B------:R-:W-:Y:S02]  /*0b50*/  IADD3 R18, P1, PT, R9, R28, RZ ;  /* 0x0000001c09127210 */ /* 0x000fe40007f3e0ff */
[----:B------:R-:W-:-:S02]  /*0b60*/  LEA.HI.X R15, R15, UR11, R29, 0x2, P0 ;  /* 0x0000000b0f0f7c11 */ /* 0x000fc400080f141d */
[----:B------:R-:W-:Y:S02]  /*0b70*/  LEA.HI.X.SX32 R17, R28, R21, 0x1, P1 ;  /* 0x000000151c117211 */ /* 0x000fe400008f0eff */
[C---:B------:R-:W-:Y:S01]  /*0b80*/  LEA R16, P0, R18.reuse, UR10, 0x2 ;  /* 0x0000000a12107c11 */ /* 0x040fe2000f8010ff */
[----:B------:R-:W2:Y:S03]  /*0b90*/  LDG.E R14, desc[UR8][R14.64] ;  /* 0x000000080e0e7981 */ /* 0x000ea6000c1e1900 */
[----:B------:R-:W-:Y:S01]  /*0ba0*/  LEA.HI.X R17, R18, UR11, R17, 0x2, P0 ;  /* 0x0000000b12117c11 */ /* 0x000fe200080f1411 */
[----:B------:R-:W3:Y:S04]  /*0bb0*/  LDG.E R28, desc[UR8][R12.64+0x10] ;  /* 0x000010080c1c7981 */ /* 0x000ee8000c1e1900 */
[----:B------:R-:W2:Y:S04]  /*0bc0*/  LDG.E R18, desc[UR8][R12.64+0xc] ;  /* 0x00000c080c127981 */ /* 0x000ea8000c1e1900 */
[----:B------:R-:W3:Y:S01]  /*0bd0*/  LDG.E R16, desc[UR8][R16.64] ;  /* 0x0000000810107981 */ /* 0x000ee2000c1e1900 */
[----:B--2---:R-:W-:Y:S01]  /*0be0*/  FFMA R27, R18, R14, R27 ;  /* 0x0000000e121b7223 */ /* 0x004fe2000000001b */
[----:B------:R-:W-:-:S03]  /*0bf0*/  VIADD R18, R6, 0x5 ;  /* 0x0000000506127836 */ /* 0x000fc60000000000 */
[----:B---3--:R-:W-:Y:S01]  /*0c00*/  FFMA R27, R28, R16, R27 ;  /* 0x000000101c1b7223 */ /* 0x008fe2000000001b */
[----:B------:R-:W-:Y:S01]  /*0c10*/  VIADD R28, R6, 0x6 ;  /* 0x00000006061c7836 */ /* 0x000fe20000000000 */
[----:B------:R-:W-:-:S04]  /*0c20*/  IADD3 R19, P0, PT, R9, R18, RZ ;  /* 0x0000001209137210 */ /* 0x000fc80007f1e0ff */
[-C--:B------:R-:W-:Y:S02]  /*0c30*/  LEA.HI.X.SX32 R29, R18, R21.reuse, 0x1, P0 ;  /* 0x00000015121d7211 */ /* 0x080fe400000f0eff */
[----:B------:R-:W-:Y:S02]  /*0c40*/  LEA R18, P0, R19, UR10, 0x2 ;  /* 0x0000000a13127c11 */ /* 0x000fe4000f8010ff */
[----:B------:R-:W-:Y:S02]  /*0c50*/  IADD3 R15, P1, PT, R9, R28, RZ ;  /* 0x0000001c090f7210 */ /* 0x000fe40007f3e0ff */
[----:B------:R-:W-:Y:S01]  /*0c60*/  LEA.HI.X R19, R19, UR11, R29, 0x2, P0 ;  /* 0x0000000b13137c11 */ /* 0x000fe200080f141d */
[----:B------:R-:W-:Y:S01]  /*0c70*/  VIADD R16, R6, 0x7 ;  /* 0x0000000706107836 */ /* 0x000fe20000000000 */
[----:B------:R-:W-:Y:S01]  /*0c80*/  LEA.HI.X.SX32 R28, R28, R21, 0x1, P1 ;  /* 0x000000151c1c7211 */ /* 0x000fe200008f0eff */
[----:B------:R-:W2:Y:S01]  /*0c90*/  LDG.E R29, desc[UR8][R12.64+0x18] ;  /* 0x000018080c1d7981 */ /* 0x000ea2000c1e1900 */
[----:B------:R-:W-:-:S03]  /*0ca0*/  LEA R14, P0, R15, UR10, 0x2 ;  /* 0x0000000a0f0e7c11 */ /* 0x000fc6000f8010ff */
[----:B------:R-:W3:Y:S01]  /*0cb0*/  LDG.E R18, desc[UR8][R18.64] ;  /* 0x0000000812127981 */ /* 0x000ee2000c1e1900 */
[----:B------:R-:W-:Y:S02]  /*0cc0*/  LEA.HI.X R15, R15, UR11, R28, 0x2, P0 ;  /* 0x0000000b0f0f7c11 */ /* 0x000fe400080f141c */
[----:B------:R-:W-:Y:S01]  /*0cd0*/  IADD3 R17, P0, PT, R9, R16, RZ ;  /* 0x0000001009117210 */ /* 0x000fe20007f1e0ff */
[----:B------:R-:W3:Y:S04]  /*0ce0*/  LDG.E R28, desc[UR8][R12.64+0x14] ;  /* 0x000014080c1c7981 */ /* 0x000ee8000c1e1900 */
[----:B------:R0:W2:Y:S04]  /*0cf0*/  LDG.E R14, desc[UR8][R14.64] ;  /* 0x000000080e0e7981 */ /* 0x0000a8000c1e1900 */
[----:B------:R-:W4:Y:S01]  /*0d00*/  LDG.E R6, desc[UR8][R12.64+0x1c] ;  /* 0x00001c080c067981 */ /* 0x000f22000c1e1900 */
[----:B0-----:R-:W-:-:S02]  /*0d10*/  LEA.HI.X.SX32 R15, R16, R21, 0x1, P0 ;  /* 0x00000015100f7211 */ /* 0x001fc400000f0eff */
[----:B------:R-:W-:-:S04]  /*0d20*/  LEA R16, P0, R17, UR10, 0x2 ;  /* 0x0000000a11107c11 */ /* 0x000fc8000f8010ff */
[----:B------:R-:W-:-:S05]  /*0d30*/  LEA.HI.X R17, R17, UR11, R15, 0x2, P0 ;  /* 0x0000000b11117c11 */ /* 0x000fca00080f140f */
[----:B------:R-:W4:Y:S01]  /*0d40*/  LDG.E R16, desc[UR8][R16.64] ;  /* 0x0000000810107981 */ /* 0x000f22000c1e1900 */
[----:B------:R-:W-:-:S05]  /*0d50*/  VIADD R26, R26, 0x8 ;  /* 0x000000081a1a7836 */ /* 0x000fca0000000000 */
[----:B------:R-:W-:Y:S01]  /*0d60*/  ISETP.NE.AND P0, PT, R26, R11, PT ;  /* 0x0000000b1a00720c */ /* 0x000fe20003f05270 */
[----:B------:R-:W-:Y:S02]  /*0d70*/  VIADD R25, R25, 0x8 ;  /* 0x0000000819197836 */ /* 0x000fe40000000000 */
[----:B---3--:R-:W-:-:S04]  /*0d80*/  FFMA R18, R28, R18, R27 ;  /* 0x000000121c127223 */ /* 0x008fc8000000001b */
[----:B--2---:R-:W-:-:S04]  /*0d90*/  FFMA R29, R29, R14, R18 ;  /* 0x0000000e1d1d7223 */ /* 0x004fc80000000012 */
[----:B----4-:R-:W-:Y:S02]  /*0da0*/  FFMA R18, R6, R16, R29 ;  /* 0x0000001006127223 */ /* 0x010fe4000000001d */
[----:B------:R-:W-:Y:S05]  /*0db0*/  @P0 BRA `(.L_x_39) ;  /* 0xfffffff800d00947 */ /* 0x000fea000383ffff */
.L_x_38:
[----:B------:R-:W-:Y:S05]  /*0dc0*/  BSYNC.RECONVERGENT B2 ;  /* 0x0000000000027941 */ /* 0x000fea0003800200 */
.L_x_37:
[----:B------:R-:W-:-:S05]  /*0dd0*/  IMAD.IADD R6, R4, 0x1, -R7 ;  /* 0x0000000104067824 */ /* 0x000fca00078e0a07 */
[----:B------:R-:W-:-:S04]  /*0de0*/  LOP3.LUT R6, R6, 0x7, RZ, 0xc0, !PT ;  /* 0x0000000706067812 */ /* 0x000fc800078ec0ff */
[----:B------:R-:W-:-:S13]  /*0df0*/  ISETP.NE.AND P0, PT, R6, RZ, PT ;  /* 0x000000ff0600720c */ /* 0x000fda0003f05270 */
[----:B------:R-:W-:Y:S05]  /*0e00*/  @!P0 BRA `(.L_x_36) ;  /* 0x0000000400888947 */ /* 0x000fea0003800000 */
[----:B------:R-:W-:Y:S01]  /*0e10*/  VIADD R6, R6, 0xffffffff ;  /* 0xffffffff06067836 */ /* 0x000fe20000000000 */
[----:B------:R-:W-:Y:S04]  /*0e20*/  BSSY.RECONVERGENT B2, `(.L_x_40) ;  /* 0x000002c000027945 */ /* 0x000fe80003800200 */
[----:B------:R-:W-:-:S13]  /*0e30*/  ISETP.GE.U32.AND P0, PT, R6, 0x3, PT ;  /* 0x000000030600780c */ /* 0x000fda0003f06070 */
[----:B------:R-:W-:Y:S05]  /*0e40*/  @!P0 BRA `(.L_x_41) ;  /* 0x0000000000a48947 */ /* 0x000fea0003800000 */
        /* <DEDUP_REMOVED lines=12> */
[----:B------:R0:W2:Y:S03]  /*0f10*/  LDG.E R14, desc[UR8][R14.64] ;  /* 0x000000080e0e7981 */ /* 0x0000a6000c1e1900 */
[----:B------:R-:W-:-:S05]  /*0f20*/  LEA.HI.X R13, R17, UR7, R26, 0x2, P0 ;  /* 0x00000007110d7c11 */ /* 0x000fca00080f141a */
[----:B------:R-:W2:Y:S01]  /*0f30*/  LDG.E R17, desc[UR8][R12.64] ;  /* 0x000000080c117981 */ /* 0x000ea2000c1e1900 */
[----:B------:R-:W-:-:S03]  /*0f40*/  VIADD R16, R6, 0x1 ;  /* 0x0000000106107836 */ /* 0x000fc60000000000 */
[----:B------:R-:W3:Y:S02]  /*0f50*/  LDG.E R29, desc[UR8][R12.64+0x8] ;  /* 0x000008080c1d7981 */ /* 0x000ee4000c1e1900 */
[----:B------:R-:W-:-:S04]  /*0f60*/  IADD3 R19, P0, PT, R9, R16, RZ ;  /* 0x0000001009137210 */ /* 0x000fc80007f1e0ff */
[----:B------:R-:W-:Y:S02]  /*0f70*/  LEA.HI.X.SX32 R16, R16, R21, 0x1, P0 ;  /* 0x0000001510107211 */ /* 0x000fe400000f0eff */
[----:B------:R-:W-:-:S04]  /*0f80*/  LEA R26, P0, R19, UR10, 0x2 ;  /* 0x0000000a131a7c11 */ /* 0x000fc8000f8010ff */
[----:B------:R-:W-:Y:S01]  /*0f90*/  LEA.HI.X R27, R19, UR11, R16, 0x2, P0 ;  /* 0x0000000b131b7c11 */ /* 0x000fe200080f1410 */
[C---:B------:R-:W-:Y:S01]  /*0fa0*/  VIADD R16, R6.reuse, 0x2 ;  /* 0x0000000206107836 */ /* 0x040fe20000000000 */
[----:B------:R-:W4:Y:S01]  /*0fb0*/  LDG.E R19, desc[UR8][R12.64+0x4] ;  /* 0x000004080c137981 */ /* 0x000f22000c1e1900 */
[----:B------:R-:W-:-:S03]  /*0fc0*/  VIADD R6, R6, 0x3 ;  /* 0x0000000306067836 */ /* 0x000fc60000000000 */
[----:B------:R-:W4:Y:S02]  /*0fd0*/  LDG.E R27, desc[UR8][R26.64] ;  /* 0x000000081a1b7981 */ /* 0x000f24000c1e1900 */
[----:B0-----:R-:W-:-:S04]  /*0fe0*/  IADD3 R15, P1, PT, R9, R6, RZ ;  /* 0x00000006090f7210 */ /* 0x001fc80007f3e0ff */
[----:B------:R-:W-:Y:S01]  /*0ff0*/  LEA.HI.X.SX32 R6, R6, R21, 0x1, P1 ;  /* 0x0000001506067211 */ /* 0x000fe200008f0eff */
[----:B--2---:R-:W-:Y:S01]  /*1000*/  FFMA R18, R17, R14, R18 ;  /* 0x0000000e11127223 */ /* 0x004fe20000000012 */
[----:B------:R-:W-:-:S04]  /*1010*/  IADD3 R17, P0, PT, R9, R16, RZ ;  /* 0x0000001009117210 */ /* 0x000fc80007f1e0ff */
[----:B------:R-:W-:Y:S02]  /*1020*/  LEA.HI.X.SX32 R14, R16, R21, 0x1, P0 ;  /* 0x00000015100e7211 */ /* 0x000fe400000f0eff */
[----:B------:R-:W-:-:S04]  /*1030*/  LEA R16, P0, R17, UR10, 0x2 ;  /* 0x0000000a11107c11 */ /* 0x000fc8000f8010ff */
[----:B------:R-:W-:Y:S02]  /*1040*/  LEA.HI.X R17, R17, UR11, R14, 0x2, P0 ;  /* 0x0000000b11117c11 */ /* 0x000fe400080f140e */
[----:B------:R-:W-:-:S03]  /*1050*/  LEA R14, P0, R15, UR10, 0x2 ;  /* 0x0000000a0f0e7c11 */ /* 0x000fc6000f8010ff */
[----:B------:R-:W3:Y:S01]  /*1060*/  LDG.E R16, desc[UR8][R16.64] ;  /* 0x0000000810107981 */ /* 0x000ee2000c1e1900 */
[----:B------:R-:W-:-:S03]  /*1070*/  LEA.HI.X R15, R15, UR11, R6, 0x2, P0 ;  /* 0x0000000b0f0f7c11 */ /* 0x000fc600080f1406 */
[----:B------:R-:W2:Y:S04]  /*1080*/  LDG.E R6, desc[UR8][R12.64+0xc] ;  /* 0x00000c080c067981 */ /* 0x000ea8000c1e1900 */
[----:B------:R-:W2:Y:S01]  /*1090*/  LDG.E R15, desc[UR8][R14.64] ;  /* 0x000000080e0f7981 */ /* 0x000ea2000c1e1900 */
[----:B----4-:R-:W-:Y:S01]  /*10a0*/  FFMA R18, R19, R27, R18 ;  /* 0x0000001b13127223 */ /* 0x010fe20000000012 */
[----:B------:R-:W-:-:S03]  /*10b0*/  VIADD R25, R25, 0x4 ;  /* 0x0000000419197836 */ /* 0x000fc60000000000 */
[----:B---3--:R-:W-:-:S04]  /*10c0*/  FFMA R18, R29, R16, R18 ;  /* 0x000000101d127223 */ /* 0x008fc80000000012 */
[----:B--2---:R-:W-:-:S07]  /*10d0*/  FFMA R18, R6, R15, R18 ;  /* 0x0000000f06127223 */ /* 0x004fce0000000012 */
.L_x_41:
[----:B------:R-:W-:Y:S05]  /*10e0*/  BSYNC.RECONVERGENT B2 ;  /* 0x0000000000027941 */ /* 0x000fea0003800200 */
.L_x_40:
[----:B------:R-:W-:-:S05]  /*10f0*/  IMAD.IADD R12, R4, 0x1, -R7 ;  /* 0x00000001040c7824 */ /* 0x000fca00078e0a07 */
[----:B------:R-:W-:-:S13]  /*1100*/  LOP3.LUT P0, R12, R12, 0x3, RZ, 0xc0, !PT ;  /* 0x000000030c0c7812 */ /* 0x000fda000780c0ff */
[----:B------:R-:W-:Y:S05]  /*1110*/  @!P0 BRA `(.L_x_36) ;  /* 0x0000000000c48947 */ /* 0x000fea0003800000 */
[----:B------:R-:W-:Y:S01]  /*1120*/  ISETP.NE.AND P1, PT, R12, 0x1, PT ;  /* 0x000000010c00780c */ /* 0x000fe20003f25270 */
[----:B------:R-:W-:Y:S01]  /*1130*/  IMAD.IADD R6, R4, 0x1, -R7 ;  /* 0x0000000104067824 */ /* 0x000fe200078e0a07 */
[----:B------:R-:W-:Y:S04]  /*1140*/  BSSY.RECONVERGENT B2, `(.L_x_42) ;  /* 0x000001d000027945 */ /* 0x000fe80003800200 */
[----:B------:R-:W-:-:S04]  /*1150*/  LOP3.LUT R6, R6, 0x1, RZ, 0xc0, !PT ;  /* 0x0000000106067812 */ /* 0x000fc800078ec0ff */
[----:B------:R-:W-:-:S03]  /*1160*/  ISETP.NE.U32.AND P0, PT, R6, 0x1, PT ;  /* 0x000000010600780c */ /* 0x000fc60003f05070 */
[----:B------:R-:W-:Y:S10]  /*1170*/  @!P1 BRA `(.L_x_43) ;  /* 0x0000000000649947 */ /* 0x000ff40003800000 */
[----:B------:R-:W0:Y:S01]  /*1180*/  LDCU UR5, c[0x0][0x39c] ;  /* 0x00007380ff0577ac */ /* 0x000e220008000800 */
[----:B------:R-:W-:Y:S01]  /*1190*/  IMAD.IADD R6, R24, 0x1, R25 ;  /* 0x0000000118067824 */ /* 0x000fe200078e0219 */
[----:B------:R-:W1:Y:S03]  /*11a0*/  LDCU.64 UR10, c[0x0][0x3c8] ;  /* 0x00007900ff0a77ac */ /* 0x000e660008000a00 */
[C---:B------:R-:W-:Y:S01]  /*11b0*/  VIADD R26, R6.reuse, 0x1 ;  /* 0x00000001061a7836 */ /* 0x040fe20000000000 */
[----:B------:R-:W-:Y:S01]  /*11c0*/  IADD3 R12, P1, PT, R9, R6, RZ ;  /* 0x00000006090c7210 */ /* 0x000fe20007f3e0ff */
[----:B------:R-:W2:Y:S03]  /*11d0*/  LDCU.64 UR6, c[0x0][0x388] ;  /* 0x00007100ff0677ac */ /* 0x000ea60008000a00 */
[----:B------:R-:W-:-:S02]  /*11e0*/  LEA.HI.X.SX32 R15, R6, R21, 0x1, P1 ;  /* 0x00000015060f7211 */ /* 0x000fc400008f0eff */
[----:B------:R-:W-:-:S04]  /*11f0*/  IADD3 R13, P1, PT, R9, R26, RZ ;  /* 0x0000001a090d7210 */ /* 0x000fc80007f3e0ff */
[----:B------:R-:W-:Y:S01]  /*1200*/  LEA.HI.X.SX32 R26, R26, R21, 0x1, P1 ;  /* 0x000000151a1a7211 */ /* 0x000fe200008f0eff */
[----:B0-----:R-:W-:Y:S01]  /*1210*/  IMAD R17, R10, UR5, R25 ;  /* 0x000000050a117c24 */ /* 0x001fe2000f8e0219 */
[----:B-1----:R-:W-:-:S04]  /*1220*/  LEA R14, P3, R12, UR10, 0x2 ;  /* 0x0000000a0c0e7c11 */ /* 0x002fc8000f8610ff */
[----:B------:R-:W-:Y:S02]  /*1230*/  IADD3 R6, P2, PT, R8, R17, RZ ;  /* 0x0000001108067210 */ /* 0x000fe40007f5e0ff */
[----:B------:R-:W-:Y:S02]  /*1240*/  LEA.HI.X R15, R12, UR11, R15, 0x2, P3 ;  /* 0x0000000b0c0f7c11 */ /* 0x000fe400098f140f */
[----:B------:R-:W-:Y:S02]  /*1250*/  LEA.HI.X.SX32 R17, R17, R22, 0x1, P2 ;  /* 0x0000001611117211 */ /* 0x000fe400010f0eff */
[C---:B--2---:R-:W-:Y:S01]  /*1260*/  LEA R16, P2, R6.reuse, UR6, 0x2 ;  /* 0x0000000606107c11 */ /* 0x044fe2000f8410ff */
[----:B------:R-:W2:Y:S01]  /*1270*/  LDG.E R14, desc[UR8][R14.64] ;  /* 0x000000080e0e7981 */ /* 0x000ea2000c1e1900 */
[----:B------:R-:W-:Y:S02]  /*1280*/  LEA R12, P1, R13, UR10, 0x2 ;  /* 0x0000000a0d0c7c11 */ /* 0x000fe4000f8210ff */
[----:B------:R-:W-:-:S02]  /*1290*/  LEA.HI.X R17, R6, UR7, R17, 0x2, P2 ;  /* 0x0000000706117c11 */ /* 0x000fc400090f1411 */
[----:B------:R-:W-:-:S03]  /*12a0*/  LEA.HI.X R13, R13, UR11, R26, 0x2, P1 ;  /* 0x0000000b0d0d7c11 */ /* 0x000fc600088f141a */
[----:B------:R-:W2:Y:S04]  /*12b0*/  LDG.E R19, desc[UR8][R16.64] ;  /* 0x0000000810137981 */ /* 0x000ea8000c1e1900 */
[----:B------:R-:W3:Y:S04]  /*12c0*/  LDG.E R27, desc[UR8][R16.64+0x4] ;  /* 0x00000408101b7981 */ /* 0x000ee8000c1e1900 */
[----:B------:R-:W3:Y:S01]  /*12d0*/  LDG.E R12, desc[UR8][R12.64] ;  /* 0x000000080c0c7981 */ /* 0x000ee2000c1e1900 */
[----:B------:R-:W-:Y:S02]  /*12e0*/  VIADD R25, R25, 0x2 ;  /* 0x0000000219197836 */ /* 0x000fe40000000000 */
[----:B--2---:R-:W-:-:S04]  /*12f0*/  FFMA R18, R19, R14, R18 ;  /* 0x0000000e13127223 */ /* 0x004fc80000000012 */
[----:B---3--:R-:W-:-:S07]  /*1300*/  FFMA R18, R27, R12, R18 ;  /* 0x0000000c1b127223 */ /* 0x008fce0000000012 */
.L_x_43:
[----:B------:R-:W-:Y:S05]  /*1310*/  BSYNC.RECONVERGENT B2 ;  /* 0x0000000000027941 */ /* 0x000fea0003800200 */
.L_x_42:
[----:B------:R-:W-:Y:S05]  /*1320*/  @P0 BRA `(.L_x_36) ;  /* 0x0000000000400947 */ /* 0x000fea0003800000 */
        /* <DEDUP_REMOVED lines=8> */
[----:B------:R-:W-:-:S04]  /*13b0*/  IADD3 R16, P0, PT, R8, R13, RZ ;  /* 0x0000000d08107210 */ /* 0x000fc80007f1e0ff */
[----:B------:R-:W-:Y:S02]  /*13c0*/  LEA.HI.X.SX32 R17, R13, R22, 0x1, P0 ;  /* 0x000000160d117211 */ /* 0x000fe400000f0eff */
[----:B--2---:R-:W-:Y:S02]  /*13d0*/  LEA R14, P0, R16, UR6, 0x2 ;  /* 0x00000006100e7c11 */ /* 0x004fe4000f8010ff */
[----:B------:R-:W-:Y:S02]  /*13e0*/  LEA.HI.X R13, R6, UR11, R15, 0x2, P1 ;  /* 0x0000000b060d7c11 */ /* 0x000fe400088f140f */
[----:B------:R-:W-:-:S03]  /*13f0*/  LEA.HI.X R15, R16, UR7, R17, 0x2, P0 ;  /* 0x00000007100f7c11 */ /* 0x000fc600080f1411 */
[----:B------:R-:W2:Y:S04]  /*1400*/  LDG.E R12, desc[UR8][R12.64] ;  /* 0x000000080c0c7981 */ /* 0x000ea8000c1e1900 */
[----:B------:R-:W2:Y:S02]  /*1410*/  LDG.E R15, desc[UR8][R14.64] ;  /* 0x000000080e0f7981 */ /* 0x000ea4000c1e1900 */
[----:B--2---:R-:W-:-:S07]  /*1420*/  FFMA R18, R15, R12, R18 ;  /* 0x0000000c0f127223 */ /* 0x004fce0000000012 */
.L_x_36:
[----:B------:R-:W-:Y:S05]  /*1430*/  BSYNC.RECONVERGENT B0 ;  /* 0x0000000000007941 */ /* 0x000fea0003800200 */
.L_x_35:
[----:B------:R-:W-:-:S05]  /*1440*/  VIADD R10, R10, 0x1 ;  /* 0x000000010a0a7836 */ /* 0x000fca0000000000 */
[----:B------:R-:W-:-:S13]  /*1450*/  ISETP.NE.AND P0, PT, R10, R5, PT ;  /* 0x000000050a00720c */ /* 0x000fda0003f05270 */
[----:B------:R-:W-:Y:S05]  /*1460*/  @P0 BRA `(.L_x_44) ;  /* 0xfffffff000f00947 */ /* 0x000fea000383ffff */
.L_x_34:
[----:B------:R-:W-:Y:S05]  /*1470*/  BSYNC.RECONVERGENT B1 ;  /* 0x0000000000017941 */ /* 0x000fea0003800200 */
.L_x_33:
[----:B------:R-:W0:Y:S01]  /*1480*/  LDC.64 R4, c[0x0][0x3d0] ;  /* 0x0000f400ff047b82 */ /* 0x000e220000000a00 */
[----:B------:R-:W1:Y:S07]  /*1490*/  LDCU UR5, c[0x0][0x380] ;  /* 0x00007000ff0577ac */ /* 0x000e6e0008000800 */
[----:B------:R-:W2:Y:S01]  /*14a0*/  LDC.64 R6, c[0x0][0x3c0] ;  /* 0x0000f000ff067b82 */ /* 0x000ea20000000a00 */
[----:B0-----:R-:W-:-:S06]  /*14b0*/  IMAD.WIDE R4, R2, 0x4, R4 ;  /* 0x0000000402047825 */ /* 0x001fcc00078e0204 */
[----:B------:R-:W3:Y:S01]  /*14c0*/  LDG.E R5, desc[UR8][R4.64] ;  /* 0x0000000804057981 */ /* 0x000ee2000c1e1900 */
[----:B--2---:R-:W-:-:S04]  /*14d0*/  IMAD.WIDE R6, R0, 0x4, R6 ;  /* 0x0000000400067825 */ /* 0x004fc800078e0206 */
[----:B------:R-:W-:-:S05]  /*14e0*/  IMAD.IADD R0, R3, 0x1, R0 ;  /* 0x0000000103007824 */ /* 0x000fca00078e0200 */
[----:B-1----:R-:W-:Y:S01]  /*14f0*/  ISETP.GE.AND P0, PT, R0, UR5, PT ;  /* 0x0000000500007c0c */ /* 0x002fe2000bf06270 */
[----:B---3--:R-:W-:-:S05]  /*1500*/  FADD R9, R5, R18 ;  /* 0x0000001205097221 */ /* 0x008fca0000000000 */
[----:B------:R0:W-:Y:S07]  /*1510*/  STG.E desc[UR8][R6.64], R9 ;  /* 0x0000000906007986 */ /* 0x0001ee000c101908 */
[----:B------:R-:W-:Y:S05]  /*1520*/  @!P0 BRA `(.L_x_45) ;  /* 0xffffffe800fc8947 */ /* 0x000fea000383ffff */
[----:B------:R-:W-:Y:S05]  /*1530*/  EXIT ;  /* 0x000000000000794d */ /* 0x000fea0003800000 */
.L_x_32:
[----:B------:R-:W0:Y:S01]  /*1540*/  LDC R5, c[0x0][0x3a4] ;  /* 0x0000e900ff057b82 */ /* 0x000e220000000800 */
[----:B------:R-:W-:Y:S01]  /*1550*/  IABS R6, R0 ;  /* 0x0000000000067213 */ /* 0x000fe20000000000 */
[----:B------:R-:W1:Y:S01]  /*1560*/  LDCU.64 UR10, c[0x0][0x3b8] ;  /* 0x00007700ff0a77ac */ /* 0x000e620008000a00 */
[----:B------:R-:W-:Y:S01]  /*1570*/  BSSY.RECONVERGENT B1, `(.L_x_46) ;  /* 0x0000137000017945 */ /* 0x000fe20003800200 */
[----:B------:R-:W-:Y:S01]  /*1580*/  IMAD.MOV.U32 R25, RZ, RZ, RZ ;  /* 0x000000ffff197224 */ /* 0x000fe200078e00ff */
[----:B------:R-:W2:Y:S03]  /*1590*/  LDCU.64 UR6, c[0x0][0x398] ;  /* 0x00007300ff0677ac */ /* 0x000ea60008000a00 */
[----:B------:R-:W3:Y:S08]  /*15a0*/  LDC R2, c[0x0][0x3a0] ;  /* 0x0000e800ff027b82 */ /* 0x000ef00000000800 */
[----:B------:R-:W4:Y:S01]  /*15b0*/  LDC.64 R12, c[0x0][0x3b8] ;  /* 0x0000ee00ff0c7b82 */ /* 0x000f220000000a00 */
[----:B0-----:R-:W-:-:S04]  /*15c0*/  IABS R9, R5 ;  /* 0x0000000500097213 */ /* 0x001fc80000000000 */
[----:B------:R-:W0:Y:S01]  /*15d0*/  I2F.RP R8, R9 ;  /* 0x0000000900087306 */ /* 0x000e220000209400 */
[----:B---3--:R-:W-:-:S07]  /*15e0*/  IABS R10, R2 ;  /* 0x00000002000a7213 */ /* 0x008fce0000000000 */
[----:B0-----:R-:W0:Y:S02]  /*15f0*/  MUFU.RCP R8, R8 ;  /* 0x0000000800087308 */ /* 0x001e240000001000 */
[----:B0-----:R-:W-:-:S06]  /*1600*/  VIADD R7, R8, 0xffffffe ;  /* 0x0ffffffe08077836 */ /* 0x001fcc0000000000 */
[----:B------:R-:W0:Y:S02]  /*1610*/  F2I.FTZ.U32.TRUNC.NTZ R7, R7 ;  /* 0x0000000700077305 */ /* 0x000e24000021f000 */
[----:B0-----:R-:W-:-:S04]  /*1620*/  IMAD.MOV R4, RZ, RZ, -R7 ;  /* 0x000000ffff047224 */ /* 0x001fc800078e0a07 */
[----:B------:R-:W-:Y:S02]  /*1630*/  IMAD R11, R4, R9, RZ ;  /* 0x00000009040b7224 */ /* 0x000fe400078e02ff */
[----:B------:R-:W-:Y:S02]  /*1640*/  IMAD.MOV.U32 R4, RZ, RZ, R6 ;  /* 0x000000ffff047224 */ /* 0x000fe400078e0006 */
[----:B------:R-:W-:-:S04]  /*1650*/  IMAD.MOV.U32 R6, RZ, RZ, RZ ;  /* 0x000000ffff067224 */ /* 0x000fc800078e00ff */
[----:B------:R-:W-:-:S04]  /*1660*/  IMAD.HI.U32 R11, R7, R11, R6 ;  /* 0x0000000b070b7227 */ /* 0x000fc800078e0006 */
[----:B------:R-:W-:Y:S02]  /*1670*/  IMAD.MOV.U32 R6, RZ, RZ, R10 ;  /* 0x000000ffff067224 */ /* 0x000fe400078e000a */
[----:B------:R-:W-:Y:S02]  /*1680*/  IMAD.HI.U32 R17, R11, R4, RZ ;  /* 0x000000040b117227 */ /* 0x000fe400078e00ff */
[----:B------:R-:W0:Y:S02]  /*1690*/  I2F.RP R10, R6 ;  /* 0x00000006000a7306 */ /* 0x000e240000209400 */
[----:B------:R-:W-:-:S04]  /*16a0*/  IMAD.MOV R7, RZ, RZ, -R17 ;  /* 0x000000ffff077224 */ /* 0x000fc800078e0a11 */
[----:B------:R-:W-:Y:S01]  /*16b0*/  IMAD R4, R9, R7, R4 ;  /* 0x0000000709047224 */ /* 0x000fe200078e0204 */
[----:B------:R-:W-:-:S04]  /*16c0*/  LOP3.LUT R7, R0, R5, RZ, 0x3c, !PT ;  /* 0x0000000500077212 */ /* 0x000fc800078e3cff */
[----:B------:R-:W-:Y:S02]  /*16d0*/  ISETP.GT.U32.AND P1, PT, R9, R4, PT ;  /* 0x000000040900720c */ /* 0x000fe40003f24070 */
[----:B------:R-:W-:Y:S01]  /*16e0*/  ISETP.GE.AND P2, PT, R7, RZ, PT ;  /* 0x000000ff0700720c */ /* 0x000fe20003f46270 */
[----:B0-----:R-:W0:Y:S10]  /*16f0*/  MUFU.RCP R10, R10 ;  /* 0x0000000a000a7308 */ /* 0x001e340000001000 */
[----:B------:R-:W-:-:S02]  /*1700*/  @!P1 IMAD.IADD R4, R4, 0x1, -R9 ;  /* 0x0000000104049824 */ /* 0x000fc400078e0a09 */
[----:B------:R-:W-:Y:S01]  /*1710*/  @!P1 VIADD R17, R17, 0x1 ;  /* 0x0000000111119836 */ /* 0x000fe20000000000 */
[----:B------:R-:W-:Y:S02]  /*1720*/  ISETP.NE.AND P1, PT, R5, RZ, PT ;  /* 0x000000ff0500720c */ /* 0x000fe40003f25270 */
[----:B------:R-:W-:Y:S02]  /*1730*/  ISETP.GE.U32.AND P0, PT, R4, R9, PT ;  /* 0x000000090400720c */ /* 0x000fe40003f06070 */
[----:B------:R-:W3:Y:S01]  /*1740*/  LDC R4, c[0x0][0x394] ;  /* 0x0000e500ff047b82 */ /* 0x000ee20000000800 */
[----:B0-----:R-:W-:-:S04]  /*1750*/  VIADD R8, R10, 0xffffffe ;  /* 0x0ffffffe0a087836 */ /* 0x001fc80000000000 */
[----:B------:R0:W5:Y:S06]  /*1760*/  F2I.FTZ.U32.TRUNC.NTZ R9, R8 ;  /* 0x0000000800097305 */ /* 0x00016c000021f000 */
[----:B------:R-:W-:Y:S02]  /*1770*/  @P0 VIADD R17, R17, 0x1 ;  /* 0x0000000111110836 */ /* 0x000fe40000000000 */
[----:B0-----:R-:W-:Y:S02]  /*1780*/  IMAD.MOV.U32 R8, RZ, RZ, RZ ;  /* 0x000000ffff087224 */ /* 0x001fe400078e00ff */
[----:B------:R-:W-:Y:S01]  /*1790*/  @!P2 IMAD.MOV R17, RZ, RZ, -R17 ;  /* 0x000000ffff11a224 */ /* 0x000fe200078e0a11 */
[----:B------:R-:W-:Y:S01]  /*17a0*/  @!P1 LOP3.LUT R17, RZ, R5, RZ, 0x33, !PT ;  /* 0x00000005ff119212 */ /* 0x000fe200078e33ff */
[----:B-----5:R-:W-:-:S03]  /*17b0*/  IMAD.MOV R7, RZ, RZ, -R9 ;  /* 0x000000ffff077224 */ /* 0x020fc600078e0a09 */
[----:B------:R-:W-:Y:S01]  /*17c0*/  IABS R10, R17 ;  /* 0x00000011000a7213 */ /* 0x000fe20000000000 */
[----:B------:R-:W-:Y:S01]  /*17d0*/  IMAD R7, R7, R6, RZ ;  /* 0x0000000607077224 */ /* 0x000fe200078e02ff */
[----:B---3--:R-:W-:-:S03]  /*17e0*/  IABS R15, R4 ;  /* 0x00000004000f7213 */ /* 0x008fc60000000000 */
[----:B------:R-:W-:Y:S02]  /*17f0*/  IMAD.HI.U32 R8, R9, R7, R8 ;  /* 0x0000000709087227 */ /* 0x000fe400078e0008 */
[----:B------:R-:W0:Y:S02]  /*1800*/  I2F.RP R9, R15 ;  /* 0x0000000f00097306 */ /* 0x000e240000209400 */
[----:B------:R-:W-:Y:S02]  /*1810*/  IMAD.MOV.U32 R7, RZ, RZ, R10 ;  /* 0x000000ffff077224 */ /* 0x000fe400078e000a */
[----:B------:R-:W3:Y:S02]  /*1820*/  LDC.64 R10, c[0x0][0x3a8] ;  /* 0x0000ea00ff0a7b82 */ /* 0x000ee40000000a00 */
        /* <DEDUP_REMOVED lines=12> */
[----:B------:R-:W-:-:S06]  /*18f0*/  ISETP.GE.AND P2, PT, R6, RZ, PT ;  /* 0x000000ff0600720c */ /* 0x000fcc0003f46270 */
[----:B------:R-:W-:Y:S02]  /*1900*/  @P0 VIADD R14, R14, 0x1 ;  /* 0x000000010e0e0836 */ /* 0x000fe40000000000 */
[----:B0-----:R-:W-:-:S05]  /*1910*/  IMAD.MOV R6, RZ, RZ, -R7 ;  /* 0x000000ffff067224 */ /* 0x001fca00078e0a07 */
[----:B------:R-:W-:Y:S01]  /*1920*/  @!P2 IMAD.MOV R14, RZ, RZ, -R14 ;  /* 0x000000ffff0ea224 */ /* 0x000fe200078e0a0e */
[----:B------:R-:W-:Y:S01]  /*1930*/  @!P1 LOP3.LUT R14, RZ, R2, RZ, 0x33, !PT ;  /* 0x00000002ff0e9212 */ /* 0x000fe200078e33ff */
[----:B------:R-:W-:Y:S01]  /*1940*/  IMAD R9, R6, R15, RZ ;  /* 0x0000000f06097224 */ /* 0x000fe200078e02ff */
[----:B------:R-:W-:Y:S01]  /*1950*/  ISETP.NE.AND P2, PT, R4, RZ, PT ;  /* 0x000000ff0400720c */ /* 0x000fe20003f45270 */
[----:B------:R-:W-:Y:S01]  /*1960*/  IMAD.MOV.U32 R6, RZ, RZ, RZ ;  /* 0x000000ffff067224 */ /* 0x000fe200078e00ff */
[----:B------:R-:W-:Y:S01]  /*1970*/  IABS R16, R14 ;  /* 0x0000000e00107213 */ /* 0x000fe20000000000 */
[----:B------:R-:W-:Y:S01]  /*1980*/  IMAD.MOV R18, RZ, RZ, -R14 ;  /* 0x000000ffff127224 */ /* 0x000fe200078e0a0e */
[----:B------:R-:W-:Y:S01]  /*1990*/  ISETP.GE.AND P1, PT, R14, RZ, PT ;  /* 0x000000ff0e00720c */ /* 0x000fe20003f26270 */
[----:B------:R-:W-:-:S04]  /*19a0*/  IMAD.HI.U32 R9, R7, R9, R6 ;  /* 0x0000000907097227 */ /* 0x000fc800078e0006 */
[--C-:B------:R-:W-:Y:S02]  /*19b0*/  IMAD R19, R2, R18, R17.reuse ;  /* 0x0000001202137224 */ /* 0x100fe400078e0211 */
[----:B------:R-:W-:Y:S02]  /*19c0*/  IMAD.HI.U32 R6, R9, R16, RZ ;  /* 0x0000001009067227 */ /* 0x000fe400078e00ff */
[----:B------:R-:W1:Y:S02]  /*19d0*/  LDC.64 R8, c[0x0][0x398] ;  /* 0x0000e600ff087b82 */ /* 0x000e640000000a00 */
[----:B------:R-:W-:Y:S02]  /*19e0*/  IMAD.MOV R6, RZ, RZ, -R6 ;  /* 0x000000ffff067224 */ /* 0x000fe400078e0a06 */
[----:B------:R-:W-:Y:S02]  /*19f0*/  IMAD.MOV R2, RZ, RZ, -R17 ;  /* 0x000000ffff027224 */ /* 0x000fe400078e0a11 */
[----:B------:R-:W-:-:S02]  /*1a00*/  IMAD R16, R15, R6, R16 ;  /* 0x000000060f107224 */ /* 0x000fc400078e0210 */
[----:B------:R-:W4:Y:S01]  /*1a10*/  LDC.64 R6, c[0x0][0x3b0] ;  /* 0x0000ec00ff067b82 */ /* 0x000f220000000a00 */
[----:B------:R-:W-:Y:S02]  /*1a20*/  IMAD R2, R5, R2, R0 ;  /* 0x0000000205027224 */ /* 0x000fe400078e0200 */
[----:B------:R-:W-:-:S13]  /*1a30*/  ISETP.GT.U32.AND P0, PT, R15, R16, PT ;  /* 0x000000100f00720c */ /* 0x000fda0003f04070 */
[----:B------:R-:W-:-:S05]  /*1a40*/  @!P0 IMAD.IADD R16, R16, 0x1, -R15 ;  /* 0x0000000110108824 */ /* 0x000fca00078e0a0f */
[----:B------:R-:W-:Y:S01]  /*1a50*/  ISETP.GT.U32.AND P0, PT, R15, R16, PT ;  /* 0x000000100f00720c */ /* 0x000fe20003f04070 */
[----:B----4-:R-:W-:Y:S02]  /*1a60*/  IMAD R17, R19, R6, -R12 ;  /* 0x0000000613117224 */ /* 0x010fe400078e0a0c */
[----:B-1----:R-:W-:-:S03]  /*1a70*/  VIADD R6, R8, UR10 ;  /* 0x0000000a08067c36 */ /* 0x002fc60008000000 */
[----:B------:R-:W-:Y:S02]  /*1a80*/  VIMNMX R12, PT, PT, RZ, R17, !PT ;  /* 0x00000011ff0c7248 */ /* 0x000fe40007fe0100 */
[----:B---3--:R-:W-:Y:S01]  /*1a90*/  VIADDMNMX R5, R17, R10, R6, PT ;  /* 0x0000000a11057246 */ /* 0x008fe20003800106 */
[----:B------:R-:W-:-:S04]  /*1aa0*/  IMAD R6, R2, R7, -R13 ;  /* 0x0000000702067224 */ /* 0x000fc800078e0a0d */
[----:B------:R-:W-:Y:S01]  /*1ab0*/  @!P0 IMAD.IADD R16, R16, 0x1, -R15 ;  /* 0x0000000110108824 */ /* 0x000fe200078e0a0f */
[----:B--2---:R-:W-:Y:S01]  /*1ac0*/  VIMNMX R5, PT, PT, R5, UR6, PT ;  /* 0x0000000605057c48 */ /* 0x004fe2000bfe0100 */
[----:B------:R-:W-:Y:S01]  /*1ad0*/  VIADD R2, R9, UR11 ;  /* 0x0000000b09027c36 */ /* 0x000fe20008000000 */
[----:B------:R-:W-:Y:S01]  /*1ae0*/  VIMNMX R7, PT, PT, RZ, R6, !PT ;  /* 0x00000006ff077248 */ /* 0x000fe20007fe0100 */
[----:B------:R-:W-:Y:S01]  /*1af0*/  @!P1 IMAD.MOV R16, RZ, RZ, -R16 ;  /* 0x000000ffff109224 */ /* 0x000fe200078e0a10 */
[----:B------:R-:W-:Y:S02]  /*1b00*/  ISETP.GE.AND P0, PT, R12, R5, PT ;  /* 0x000000050c00720c */ /* 0x000fe40003f06270 */
[----:B------:R-:W-:Y:S02]  /*1b10*/  VIADDMNMX R2, R6, R11, R2, PT ;  /* 0x0000000b06027246 */ /* 0x000fe40003800102 */
[----:B------:R-:W-:Y:S02]  /*1b20*/  @!P2 LOP3.LUT R16, RZ, R4, RZ, 0x33, !PT ;  /* 0x00000004ff10a212 */ /* 0x000fe400078e33ff */
[----:B------:R-:W-:-:S07]  /*1b30*/  VIMNMX R2, PT, PT, R2, UR7, PT ;  /* 0x0000000702027c48 */ /* 0x000fce000bfe0100 */
[----:B------:R-:W-:Y:S05]  /*1b40*/  @P0 BRA `(.L_x_47) ;  /* 0x0000000c00640947 */ /* 0x000fea0003800000 */
[----:B------:R-:W-:Y:S01]  /*1b50*/  ISETP.GE.AND P0, PT, R5, R10, PT ;  /* 0x0000000a0500720c */ /* 0x000fe20003f06270 */
[----:B------:R-:W-:Y:S01]  /*1b60*/  IMAD.IADD R10, R10, 0x1, -R5 ;  /* 0x000000010a0a7824 */ /* 0x000fe200078e0a05 */
[CC--:B------:R-:W-:Y:S01]  /*1b70*/  ISETP.GE.AND P1, PT, R2.reuse, R11.reuse, PT ;  /* 0x0000000b0200720c */ /* 0x0c0fe20003f26270 */
[--C-:B------:R-:W-:Y:S01]  /*1b80*/  IMAD.IADD R4, R11, 0x1, -R2.reuse ;  /* 0x000000010b047824 */ /* 0x100fe200078e0a02 */
[----:B------:R-:W-:Y:S01]  /*1b90*/  VIMNMX R11, PT, PT, R2, R11, !PT ;  /* 0x0000000b020b7248 */ /* 0x000fe20007fe0100 */
[----:B------:R-:W-:Y:S01]  /*1ba0*/  IMAD R9, R8, R9, RZ ;  /* 0x0000000908097224 */ /* 0x000fe200078e02ff */
[----:B------:R-:W-:Y:S01]  /*1bb0*/  SEL R13, R10, RZ, !P0 ;  /* 0x000000ff0a0d7207 */ /* 0x000fe20004000000 */
[----:B------:R-:W-:Y:S01]  /*1bc0*/  IMAD R6, R16, UR4, RZ ;  /* 0x0000000410067c24 */ /* 0x000fe2000f8e02ff */
[----:B------:R-:W-:Y:S01]  /*1bd0*/  SEL R4, R4, RZ, !P1 ;  /* 0x000000ff04047207 */ /* 0x000fe20004800000 */
[----:B------:R-:W-:Y:S01]  /*1be0*/  IMAD R9, R9, R14, RZ ;  /* 0x0000000e09097224 */ /* 0x000fe200078e02ff */
[----:B------:R-:W-:Y:S01]  /*1bf0*/  IADD3 R10, PT, PT, R11, 0x3, -R2 ;  /* 0x000000030b0a7810 */ /* 0x000fe20007ffe802 */
[----:B------:R-:W-:Y:S01]  /*1c00*/  IMAD.MOV.U32 R8, RZ, RZ, R12 ;  /* 0x000000ffff087224 */ /* 0x000fe200078e000c */
[----:B------:R-:W-:Y:S01]  /*1c10*/  SHF.R.S32.HI R11, RZ, 0x1f, R6 ;  /* 0x0000001fff0b7819 */ /* 0x000fe20000011406 */
[----:B------:R-:W-:Y:S01]  /*1c20*/  IMAD.MOV.U32 R25, RZ, RZ, RZ ;  /* 0x000000ffff197224 */ /* 0x000fe200078e00ff */
[----:B------:R-:W-:Y:S01]  /*1c30*/  SHF.R.S32.HI R21, RZ, 0x1f, R9 ;  /* 0x0000001fff157819 */ /* 0x000fe20000011409 */
[----:B------:R-:W-:-:S02]  /*1c40*/  IMAD.IADD R13, R13, 0x1, -R8 ;  /* 0x000000010d0d7824 */ /* 0x000fc400078e0a08 */
[----:B------:R-:W-:-:S07]  /*1c50*/  IMAD.IADD R12, R4, 0x1, -R7 ;  /* 0x00000001040c7824 */ /* 0x000fce00078e0a07 */
.L_x_57:
[----:B------:R-:W-:Y:S01]  /*1c60*/  ISETP.GE.AND P0, PT, R7, R2, PT ;  /* 0x000000020700720c */ /* 0x000fe20003f06270 */
[----:B------:R-:W-:-:S12]  /*1c70*/  BSSY.RECONVERGENT B0, `(.L_x_48) ;  /* 0x00000c3000007945 */ /* 0x000fd80003800200 */
[----:B------:R-:W-:Y:S05]  /*1c80*/  @P0 BRA `(.L_x_49) ;  /* 0x0000000c00040947 */ /* 0x000fea0003800000 */
[----:B------:R-:W0:Y:S01]  /*1c90*/  LDC R22, c[0x0][0x3ac] ;  /* 0x0000eb00ff167b82 */ /* 0x000e220000000800 */
[----:B------:R-:W-:Y:S01]  /*1ca0*/  IMAD.IADD R4, R7, 0x1, -R2 ;  /* 0x0000000107047824 */ /* 0x000fe200078e0a02 */
[----:B------:R-:W-:Y:S01]  /*1cb0*/  BSSY.RECONVERGENT B2, `(.L_x_50) ;  /* 0x0000058000027945 */ /* 0x000fe20003800200 */
[----:B------:R-:W-:Y:S02]  /*1cc0*/  IMAD.IADD R15, R13, 0x1, R8 ;  /* 0x000000010d0f7824 */ /* 0x000fe400078e0208 */
[----:B------:R-:W-:Y:S01]  /*1cd0*/  IMAD.MOV.U32 R23, RZ, RZ, R7 ;  /* 0x000000ffff177224 */ /* 0x000fe200078e0007 */
[----:B------:R-:W-:Y:S01]  /*1ce0*/  ISETP.GT.U32.AND P0, PT, R4, -0x8, PT ;  /* 0xfffffff80400780c */ /* 0x000fe20003f04070 */
[----:B0-----:R-:W-:-:S12]  /*1cf0*/  IMAD R20, R15, R22, R12 ;  /* 0x000000160f147224 */ /* 0x001fd800078e020c */
[----:B------:R-:W-:Y:S05]  /*1d00*/  @P0 BRA `(.L_x_51) ;  /* 0x0000000400480947 */ /* 0x000fea0003800000 */
[----:B------:R-:W0:Y:S01]  /*1d10*/  LDCU UR5, c[0x0][0x39c] ;  /* 0x00007380ff0577ac */ /* 0x000e220008000800 */
[--C-:B------:R-:W-:Y:S02]  /*1d20*/  IMAD.IADD R24, R2, 0x1, -R7.reuse ;  /* 0x0000000102187824 */ /* 0x100fe400078e0a07 */
[----:B------:R-:W-:Y:S02]  /*1d30*/  IMAD R22, R15, R22, R10 ;  /* 0x000000160f167224 */ /* 0x000fe400078e020a */
[----:B------:R-:W-:Y:S01]  /*1d40*/  IMAD.MOV.U32 R23, RZ, RZ, R7 ;  /* 0x000000ffff177224 */ /* 0x000fe200078e0007 */
[----:B------:R-:W-:-:S05]  /*1d50*/  LOP3.LUT R24, R24, 0xfffffff8, RZ, 0xc0, !PT ;  /* 0xfffffff818187812 */ /* 0x000fca00078ec0ff */
[----:B------:R-:W-:Y:S02]  /*1d60*/  IMAD.MOV R24, RZ, RZ, -R24 ;  /* 0x000000ffff187224 */ /* 0x000fe400078e0a18 */
[----:B0-----:R-:W-:-:S07]  /*1d70*/  IMAD R4, R8, UR5, R7 ;  /* 0x0000000508047c24 */ /* 0x001fce000f8e0207 */
.L_x_52:
[----:B------:R-:W0:Y:S01]  /*1d80*/  LDCU.64 UR10, c[0x0][0x3c8] ;  /* 0x00007900ff0a77ac */ /* 0x000e220008000a00 */
[----:B------:R-:W-:Y:S01]  /*1d90*/  VIADD R14, R22, 0xfffffffd ;  /* 0xfffffffd160e7836 */ /* 0x000fe20000000000 */
[----:B------:R-:W-:Y:S01]  /*1da0*/  IADD3 R19, P0, PT, R9, R4, RZ ;  /* 0x0000000409137210 */ /* 0x000fe20007f1e0ff */
[----:B------:R-:W1:Y:S03]  /*1db0*/  LDCU.64 UR6, c[0x0][0x388] ;  /* 0x00007100ff0677ac */ /* 0x000e660008000a00 */
[----:B------:R-:W-:Y:S02]  /*1dc0*/  IADD3 R15, P1, PT, R6, R14, RZ ;  /* 0x0000000e060f7210 */ /* 0x000fe40007f3e0ff */
[----:B------:R-:W-:Y:S02]  /*1dd0*/  LEA.HI.X.SX32 R26, R4, R21, 0x1, P0 ;  /* 0x00000015041a7211 */ /* 0x000fe400000f0eff */
[----:B------:R-:W-:-:S02]  /*1de0*/  LEA.HI.X.SX32 R18, R14, R11, 0x1, P1 ;  /* 0x0000000b0e127211 */ /* 0x000fc400008f0eff */
[----:B0-----:R-:W-:-:S04]  /*1df0*/  LEA R16, P1, R15, UR10, 0x2 ;  /* 0x0000000a0f107c11 */ /* 0x001fc8000f8210ff */
[----:B------:R-:W-:Y:S01]  /*1e00*/  LEA.HI.X R17, R15, UR11, R18, 0x2, P1 ;  /* 0x0000000b0f117c11 */ /* 0x000fe200088f1412 */
[----:B------:R-:W-:Y:S01]  /*1e10*/  VIADD R18, R22, 0xfffffffe ;  /* 0xfffffffe16127836 */ /* 0x000fe20000000000 */
[----:B-1----:R-:W-:-:S03]  /*1e20*/  LEA R14, P0, R19, UR6, 0x2 ;  /* 0x00000006130e7c11 */ /* 0x002fc6000f8010ff */
[----:B------:R-:W2:Y:S01]  /*1e30*/  LDG.E R16, desc[UR8][R16.64] ;  /* 0x0000000810107981 */ /* 0x000ea2000c1e1900 */
[----:B------:R-:W-:Y:S02]  /*1e40*/  LEA.HI.X R15, R19, UR7, R26, 0x2, P0 ;  /* 0x00000007130f7c11 */ /* 0x000fe400080f141a */
[----:B------:R-:W-:-:S03]  /*1e50*/  IADD3 R19, P0, PT, R6, R18, RZ ;  /* 0x0000001206137210 */ /* 0x000fc60007f1e0ff */
[----:B------:R-:W2:Y:S01]  /*1e60*/  LDG.E R28, desc[UR8][R14.64] ;  /* 0x000000080e1c7981 */ /* 0x000ea2000c1e1900 */
[----:B------:R-:W-:Y:S02]  /*1e70*/  LEA.HI.X.SX32 R26, R18, R11, 0x1, P0 ;  /* 0x0000000b121a7211 */ /* 0x000fe400000f0eff */
[----:B------:R-:W-:-:S04]  /*1e80*/  LEA R18, P0, R19, UR10, 0x2 ;  /* 0x0000000a13127c11 */ /* 0x000fc8000f8010ff */
[----:B------:R-:W-:Y:S02]  /*1e90*/  LEA.HI.X R19, R19, UR11, R26, 0x2, P0 ;  /* 0x0000000b13137c11 */ /* 0x000fe400080f141a */
[----:B------:R-:W3:Y:S04]  /*1ea0*/  LDG.E R26, desc[UR8][R14.64+0x4] ;  /* 0x000004080e1a7981 */ /* 0x000ee8000c1e1900 */
[----:B------:R-:W3:Y:S01]  /*1eb0*/  LDG.E R19, desc[UR8][R18.64] ;  /* 0x0000000812137981 */ /* 0x000ee2000c1e1900 */
[----:B------:R-:W-:Y:S02]  /*1ec0*/  VIADD R27, R22, 0xffffffff ;  /* 0xffffffff161b7836 */ /* 0x000fe40000000000 */
[----:B--2---:R-:W-:-:S03]  /*1ed0*/  FFMA R25, R28, R16, R25 ;  /* 0x000000101c197223 */ /* 0x004fc60000000019 */
[----:B------:R-:W-:-:S04]  /*1ee0*/  IADD3 R28, P0, PT, R6, R27, RZ ;  /* 0x0000001b061c7210 */ /* 0x000fc80007f1e0ff */
[----:B------:R-:W-:Y:S02]  /*1ef0*/  LEA.HI.X.SX32 R27, R27, R11, 0x1, P0 ;  /* 0x0000000b1b1b7211 */ /* 0x000fe400000f0eff */
[----:B------:R-:W-:-:S04]  /*1f00*/  LEA R16, P0, R28, UR10, 0x2 ;  /* 0x0000000a1c107c11 */ /* 0x000fc8000f8010ff */
[----:B------:R-:W-:Y:S01]  /*1f10*/  LEA.HI.X R17, R28, UR11, R27, 0x2, P0 ;  /* 0x0000000b1c117c11 */ /* 0x000fe200080f141b */
[----:B---3--:R-:W-:Y:S01]  /*1f20*/  FFMA R25, R26, R19, R25 ;  /* 0x000000131a197223 */ /* 0x008fe20000000019 */
[----:B------:R-:W-:Y:S01]  /*1f30*/  IADD3 R26, P0, PT, R6, R22, RZ ;  /* 0x00000016061a7210 */ /* 0x000fe20007f1e0ff */
[----:B------:R-:W2:Y:S03]  /*1f40*/  LDG.E R28, desc[UR8][R14.64+0xc] ;  /* 0x00000c080e1c7981 */ /* 0x000ea6000c1e1900 */
[----:B------:R-:W-:Y:S01]  /*1f50*/  LEA.HI.X.SX32 R19, R22, R11, 0x1, P0 ;  /* 0x0000000b16137211 */ /* 0x000fe200000f0eff */
[----:B------:R-:W3:Y:S01]  /*1f60*/  LDG.E R16, desc[UR8][R16.64] ;  /* 0x0000000810107981 */ /* 0x000ee2000c1e1900 */
[----:B------:R-:W-:-:S04]  /*1f70*/  LEA R18, P0, R26, UR10, 0x2 ;  /* 0x0000000a1a127c11 */ /* 0x000fc8000f8010ff */
[----:B------:R-:W-:Y:S02]  /*1f80*/  LEA.HI.X R19, R26, UR11, R19, 0x2, P0 ;  /* 0x0000000b1a137c11 */ /* 0x000fe400080f1413 */
[----:B------:R-:W3:Y:S04]  /*1f90*/  LDG.E R26, desc[UR8][R14.64+0x8] ;  /* 0x000008080e1a7981 */ /* 0x000ee8000c1e1900 */
[----:B------:R-:W2:Y:S01]  /*1fa0*/  LDG.E R18, desc[UR8][R18.64] ;  /* 0x0000000812127981 */ /* 0x000ea2000c1e1900 */
[----:B------:R-:W-:Y:S02]  /*1fb0*/  VIADD R27, R22, 0x1 ;  /* 0x00000001161b7836 */ /* 0x000fe40000000000 */
[----:B---3--:R-:W-:-:S03]  /*1fc0*/  FFMA R25, R26, R16, R25 ;  /* 0x000000101a197223 */ /* 0x008fc60000000019 */
[----:B------:R-:W-:-:S04]  /*1fd0*/  IADD3 R26, P0, PT, R6, R27, RZ ;  /* 0x0000001b061a7210 */ /* 0x000fc80007f1e0ff */
[----:B------:R-:W-:Y:S01]  /*1fe0*/  LEA.HI.X.SX32 R17, R27, R11, 0x1, P0 ;  /* 0x0000000b1b117211 */ /* 0x000fe200000f0eff */
[----:B------:R-:W-:Y:S01]  /*1ff0*/  VIADD R27, R22, 0x2 ;  /* 0x00000002161b7836 */ /* 0x000fe20000000000 */
[----:B------:R-:W-:-:S04]  /*2000*/  LEA R16, P0, R26, UR10, 0x2 ;  /* 0x0000000a1a107c11 */ /* 0x000fc8000f8010ff */
[----:B------:R-:W-:Y:S02]  /*2010*/  LEA.HI.X R17, R26, UR11, R17, 0x2, P0 ;  /* 0x0000000b1a117c11 */ /* 0x000fe400080f1411 */
[----:B------:R-:W-:Y:S01]  /*2020*/  IADD3 R26, P0, PT, R6, R27, RZ ;  /* 0x0000001b061a7210 */ /* 0x000fe20007f1e0ff */
[----:B--2---:R-:W-:Y:S02]  /*2030*/  FFMA R25, R28, R18, R25 ;  /* 0x000000121c197223 */ /* 0x004fe40000000019 */
[----:B------:R-:W2:Y:S01]  /*2040*/  LDG.E R16, desc[UR8][R16.64] ;  /* 0x0000000810107981 */ /* 0x000ea2000c1e1900 */
[----:B------:R-:W-:Y:S02]  /*2050*/  LEA.HI.X.SX32 R27, R27, R11, 0x1, P0 ;  /* 0x0000000b1b1b7211 */ /* 0x000fe400000f0eff */
[C---:B------:R-:W-:Y:S01]  /*2060*/  LEA R18, P0, R26.reuse, UR10, 0x2 ;  /* 0x0000000a1a127c11 */ /* 0x040fe2000f8010ff */
[----:B------:R-:W3:Y:S03]  /*2070*/  LDG.E R28, desc[UR8][R14.64+0x14] ;  /* 0x000014080e1c7981 */ /* 0x000ee6000c1e1900 */
[----:B------:R-:W-:-:S02]  /*2080*/  LEA.HI.X R19, R26, UR11, R27, 0x2, P0 ;  /* 0x0000000b1a137c11 */ /* 0x000fc400080f141b */
[----:B------:R-:W2:Y:S04]  /*2090*/  LDG.E R26, desc[UR8][R14.64+0x10] ;  /* 0x000010080e1a7981 */ /* 0x000ea8000c1e1900 */
[----:B------:R-:W3:Y:S01]  /*20a0*/  LDG.E R18, desc[UR8][R18.64] ;  /* 0x0000000812127981 */ /* 0x000ee2000c1e1900 */
[----:B------:R-:W-:Y:S02]  /*20b0*/  VIADD R27, R22, 0x3 ;  /* 0x00000003161b7836 */ /* 0x000fe40000000000 */
[----:B--2---:R-:W-:-:S03]  /*20c0*/  FFMA R25, R26, R16, R25 ;  /* 0x000000101a197223 */ /* 0x004fc60000000019 */
[----:B------:R-:W-:Y:S01]  /*20d0*/  IADD3 R26, P0, PT, R6, R27, RZ ;  /* 0x0000001b061a7210 */ /* 0x000fe20007f1e0ff */
[----:B---3--:R-:W-:-:S03]  /*20e0*/  FFMA R25, R28, R18, R25 ;  /* 0x000000121c197223 */ /* 0x008fc60000000019 */
[----:B------:R-:W-:Y:S01]  /*20f0*/  LEA.HI.X.SX32 R27, R27, R11, 0x1, P0 ;  /* 0x0000000b1b1b7211 */ /* 0x000fe200000f0eff */
[----:B------:R-:W-:Y:S01]  /*2100*/  VIADD R28, R22, 0x4 ;  /* 0x00000004161c7836 */ /* 0x000fe20000000000 */
[----:B------:R-:W-:-:S04]  /*2110*/  LEA R16, P0, R26, UR10, 0x2 ;  /* 0x0000000a1a107c11 */ /* 0x000fc8000f8010ff */
[----:B------:R-:W-:Y:S02]  /*2120*/  LEA.HI.X R17, R26, UR11, R27, 0x2, P0 ;  /* 0x0000000b1a117c11 */ /* 0x000fe400080f141b */
[----:B------:R-:W-:-:S03]  /*2130*/  IADD3 R26, P0, PT, R6, R28, RZ ;  /* 0x0000001c061a7210 */ /* 0x000fc60007f1e0ff */
[----:B------:R-:W2:Y:S01]  /*2140*/  LDG.E R16, desc[UR8][R16.64] ;  /* 0x0000000810107981 */ /* 0x000ea2000c1e1900 */
[----:B------:R-:W-:Y:S02]  /*2150*/  LEA.HI.X.SX32 R19, R28, R11, 0x1, P0 ;  /* 0x0000000b1c137211 */ /* 0x000fe400000f0eff */
[C---:B------:R-:W-:Y:S01]  /*2160*/  LEA R18, P0, R26.reuse, UR10, 0x2 ;  /* 0x0000000a1a127c11 */ /* 0x040fe2000f8010ff */
[----:B------:R-:W3:Y:S03]  /*2170*/  LDG.E R28, desc[UR8][R14.64+0x1c] ;  /* 0x00001c080e1c7981 */ /* 0x000ee6000c1e1900 */
[----:B------:R-:W-:Y:S02]  /*2180*/  LEA.HI.X R19, R26, UR11, R19, 0x2, P0 ;  /* 0x0000000b1a137c11 */ /* 0x000fe400080f1413 */
[----:B------:R-:W2:Y:S04]  /*2190*/  LDG.E R26, desc[UR8][R14.64+0x18] ;  /* 0x000018080e1a7981 */ /* 0x000ea8000c1e1900 */
[----:B------:R-:W3:Y:S01]  /*21a0*/  LDG.E R18, desc[UR8][R18.64] ;  /* 0x0000000812127981 */ /* 0x000ee2000c1e1900 */
[----:B------:R-:W-:-:S05]  /*21b0*/  VIADD R24, R24, 0x8 ;  /* 0x0000000818187836 */ /* 0x000fca0000000000 */
[----:B------:R-:W-:Y:S01]  /*21c0*/  ISETP.NE.AND P0, PT, R24, RZ, PT ;  /* 0x000000ff1800720c */ /* 0x000fe20003f05270 */
[----:B------:R-:W-:Y:S02]  /*21d0*/  VIADD R23, R23, 0x8 ;  /* 0x0000000817177836 */ /* 0x000fe40000000000 */
[----:B------:R-:W-:Y:S02]  /*21e0*/  VIADD R4, R4, 0x8 ;  /* 0x0000000804047836 */ /* 0x000fe40000000000 */
[----:B------:R-:W-:Y:S02]  /*21f0*/  VIADD R22, R22, 0x8 ;  /* 0x0000000816167836 */ /* 0x000fe40000000000 */
[----:B--2---:R-:W-:-:S04]  /*2200*/  FFMA R25, R26, R16, R25 ;  /* 0x000000101a197223 */ /* 0x004fc80000000019 */
[----:B---3--:R-:W-:Y:S02]  /*2210*/  FFMA R25, R28, R18, R25 ;  /* 0x000000121c197223 */ /* 0x008fe40000000019 */
[----:B------:R-:W-:Y:S05]  /*2220*/  @P0 BRA `(.L_x_52) ;  /* 0xfffffff800d40947 */ /* 0x000fea000383ffff */
.L_x_51:
[----:B------:R-:W-:Y:S05]  /*2230*/  BSYNC.RECONVERGENT B2 ;  /* 0x0000000000027941 */ /* 0x000fea0003800200 */
.L_x_50:
        /* <DEDUP_REMOVED lines=8> */
[----:B------:R-:W0:Y:S01]  /*22c0*/  LDCU.64 UR10, c[0x0][0x3c8] ;  /* 0x00007900ff0a77ac */ /* 0x000e220008000a00 */
[----:B------:R-:W-:Y:S01]  /*22d0*/  IMAD.IADD R22, R20, 0x1, R23 ;  /* 0x0000000114167824 */ /* 0x000fe200078e0217 */
[----:B------:R-:W1:Y:S03]  /*22e0*/  LDCU UR5, c[0x0][0x39c] ;  /* 0x00007380ff0577ac */ /* 0x000e660008000800 */
[----:B------:R-:W-:Y:S01]  /*22f0*/  VIADD R4, R22, 0x1 ;  /* 0x0000000116047836 */ /* 0x000fe20000000000 */
[----:B------:R-:W-:Y:S01]  /*2300*/  IADD3 R17, P0, PT, R6, R22, RZ ;  /* 0x0000001606117210 */ /* 0x000fe20007f1e0ff */
[----:B------:R-:W-:Y:S01]  /*2310*/  VIADD R14, R22, 0x2 ;  /* 0x00000002160e7836 */ /* 0x000fe20000000000 */
[----:B------:R-:W2:Y:S02]  /*2320*/  LDCU.64 UR6, c[0x0][0x388] ;  /* 0x00007100ff0677ac */ /* 0x000ea40008000a00 */
[----:B------:R-:W-:-:S02]  /*2330*/  IADD3 R15, P1, PT, R6, R4, RZ ;  /* 0x00000004060f7210 */ /* 0x000fc40007f3e0ff */
[-C--:B------:R-:W-:Y:S02]  /*2340*/  LEA.HI.X.SX32 R18, R22, R11.reuse, 0x1, P0 ;  /* 0x0000000b16127211 */ /* 0x080fe400000f0eff */
[----:B------:R-:W-:Y:S02]  /*2350*/  LEA.HI.X.SX32 R4, R4, R11, 0x1, P1 ;  /* 0x0000000b04047211 */ /* 0x000fe400008f0eff */
[----:B0-----:R-:W-:Y:S02]  /*2360*/  LEA R26, P0, R17, UR10, 0x2 ;  /* 0x0000000a111a7c11 */ /* 0x001fe4000f8010ff */
[----:B------:R-:W-:Y:S02]  /*2370*/  LEA R16, P1, R15, UR10, 0x2 ;  /* 0x0000000a0f107c11 */ /* 0x000fe4000f8210ff */
[----:B------:R-:W-:Y:S01]  /*2380*/  LEA.HI.X R27, R17, UR11, R18, 0x2, P0 ;  /* 0x0000000b111b7c11 */ /* 0x000fe200080f1412 */
[----:B-1----:R-:W-:Y:S01]  /*2390*/  IMAD R18, R8, UR5, R23 ;  /* 0x0000000508127c24 */ /* 0x002fe2000f8e0217 */
[----:B------:R-:W-:-:S02]  /*23a0*/  LEA.HI.X R17, R15, UR11, R4, 0x2, P1 ;  /* 0x0000000b0f117c11 */ /* 0x000fc400088f1404 */
[----:B------:R-:W-:Y:S01]  /*23b0*/  IADD3 R15, P0, PT, R6, R14, RZ ;  /* 0x0000000e060f7210 */ /* 0x000fe20007f1e0ff */
[----:B------:R-:W3:Y:S03]  /*23c0*/  LDG.E R4, desc[UR8][R26.64] ;  /* 0x000000081a047981 */ /* 0x000ee6000c1e1900 */
[----:B------:R-:W-:Y:S01]  /*23d0*/  LEA.HI.X.SX32 R24, R14, R11, 0x1, P0 ;  /* 0x0000000b0e187211 */ /* 0x000fe200000f0eff */
[----:B------:R-:W4:Y:S01]  /*23e0*/  LDG.E R16, desc[UR8][R16.64] ;  /* 0x0000000810107981 */ /* 0x000f22000c1e1900 */
[----:B------:R-:W-:Y:S02]  /*23f0*/  LEA R14, P1, R15, UR10, 0x2 ;  /* 0x0000000a0f0e7c11 */ /* 0x000fe4000f8210ff */
[----:B------:R-:W-:Y:S02]  /*2400*/  IADD3 R19, P0, PT, R9, R18, RZ ;  /* 0x0000001209137210 */ /* 0x000fe40007f1e0ff */
[----:B------:R-:W-:-:S02]  /*2410*/  LEA.HI.X R15, R15, UR11, R24, 0x2, P1 ;  /* 0x0000000b0f0f7c11 */ /* 0x000fc400088f1418 */
[----:B------:R-:W-:Y:S02]  /*2420*/  LEA.HI.X.SX32 R24, R18, R21, 0x1, P0 ;  /* 0x0000001512187211 */ /* 0x000fe400000f0eff */
[C---:B--2---:R-:W-:Y:S01]  /*2430*/  LEA R18, P0, R19.reuse, UR6, 0x2 ;  /* 0x0000000613127c11 */ /* 0x044fe2000f8010ff */
[----:B------:R0:W2:Y:S03]  /*2440*/  LDG.E R14, desc[UR8][R14.64] ;  /* 0x000000080e0e7981 */ /* 0x0000a6000c1e1900 */
[----:B------:R-:W-:-:S05]  /*2450*/  LEA.HI.X R19, R19, UR7, R24, 0x2, P0 ;  /* 0x0000000713137c11 */ /* 0x000fca00080f1418 */
[----:B------:R-:W3:Y:S01]  /*2460*/  LDG.E R28, desc[UR8][R18.64] ;  /* 0x00000008121c7981 */ /* 0x000ee2000c1e1900 */
[----:B0-----:R-:W-:-:S03]  /*2470*/  VIADD R15, R22, 0x3 ;  /* 0x00000003160f7836 */ /* 0x001fc60000000000 */
[----:B------:R-:W4:Y:S02]  /*2480*/  LDG.E R24, desc[UR8][R18.64+0x4] ;  /* 0x0000040812187981 */ /* 0x000f24000c1e1900 */
[----:B------:R-:W-:Y:S02]  /*2490*/  IADD3 R27, P0, PT, R6, R15, RZ ;  /* 0x0000000f061b7210 */ /* 0x000fe40007f1e0ff */
[----:B------:R-:W2:Y:S02]  /*24a0*/  LDG.E R29, desc[UR8][R18.64+0x8] ;  /* 0x00000808121d7981 */ /* 0x000ea4000c1e1900 */
[----:B------:R-:W-:Y:S02]  /*24b0*/  LEA.HI.X.SX32 R15, R15, R11, 0x1, P0 ;  /* 0x0000000b0f0f7211 */ /* 0x000fe400000f0eff */
[----:B------:R-:W5:Y:S01]  /*24c0*/  LDG.E R22, desc[UR8][R18.64+0xc] ;  /* 0x00000c0812167981 */ /* 0x000f62000c1e1900 */
[----:B------:R-:W-:-:S04]  /*24d0*/  LEA R26, P0, R27, UR10, 0x2 ;  /* 0x0000000a1b1a7c11 */ /* 0x000fc8000f8010ff */
[----:B------:R-:W-:-:S05]  /*24e0*/  LEA.HI.X R27, R27, UR11, R15, 0x2, P0 ;  /* 0x0000000b1b1b7c11 */ /* 0x000fca00080f140f */
[----:B------:R-:W5:Y:S01]  /*24f0*/  LDG.E R26, desc[UR8][R26.64] ;  /* 0x000000081a1a7981 */ /* 0x000f62000c1e1900 */
[----:B------:R-:W-:Y:S02]  /*2500*/  VIADD R23, R23, 0x4 ;  /* 0x0000000417177836 */ /* 0x000fe40000000000 */
[----:B---3--:R-:W-:-:S04]  /*2510*/  FFMA R25, R28, R4, R25 ;  /* 0x000000041c197223 */ /* 0x008fc80000000019 */
[----:B----4-:R-:W-:-:S04]  /*2520*/  FFMA R16, R24, R16, R25 ;  /* 0x0000001018107223 */ /* 0x010fc80000000019 */
[----:B--2---:R-:W-:-:S04]  /*2530*/  FFMA R29, R29, R14, R16 ;  /* 0x0000000e1d1d7223 */ /* 0x004fc80000000010 */
[----:B-----5:R-:W-:-:S07]  /*2540*/  FFMA R25, R22, R26, R29 ;  /* 0x0000001a16197223 */ /* 0x020fce000000001d */
.L_x_54:
[----:B------:R-:W-:Y:S05]  /*2550*/  BSYNC.RECONVERGENT B2 ;  /* 0x0000000000027941 */ /* 0x000fea0003800200 */
.L_x_53:
        /* <DEDUP_REMOVED lines=12> */
[----:B------:R-:W-:Y:S01]  /*2620*/  VIADD R19, R4, 0x1 ;  /* 0x0000000104137836 */ /* 0x000fe20000000000 */
        /* <DEDUP_REMOVED lines=21> */
.L_x_56:
[----:B------:R-:W-:Y:S05]  /*2780*/  BSYNC.RECONVERGENT B2 ;  /* 0x0000000000027941 */ /* 0x000fea0003800200 */
.L_x_55:
        /* <DEDUP_REMOVED lines=15> */
[----:B------:R-:W2:Y:S02]  /*2880*/  LDG.E R16, desc[UR8][R16.64] ;  /* 0x0000000810107981 */ /* 0x000ea4000c1e1900 */
[----:B--2---:R-:W-:-:S07]  /*2890*/  FFMA R25, R16, R14, R25 ;  /* 0x0000000e10197223 */ /* 0x004fce0000000019 */
.L_x_49:
[----:B------:R-:W-:Y:S05]  /*28a0*/  BSYNC.RECONVERGENT B0 ;  /* 0x0000000000007941 */ /* 0x000fea0003800200 */
.L_x_48:
[----:B------:R-:W-:-:S05]  /*28b0*/  VIADD R8, R8, 0x1 ;  /* 0x0000000108087836 */ /* 0x000fca0000000000 */
[----:B------:R-:W-:-:S13]  /*28c0*/  ISETP.NE.AND P0, PT, R8, R5, PT ;  /* 0x000000050800720c */ /* 0x000fda0003f05270 */
[----:B------:R-:W-:Y:S05]  /*28d0*/  @P0 BRA `(.L_x_57) ;  /* 0xfffffff000e00947 */ /* 0x000fea000383ffff */
.L_x_47:
[----:B------:R-:W-:Y:S05]  /*28e0*/  BSYNC.RECONVERGENT B1 ;  /* 0x0000000000017941 */ /* 0x000fea0003800200 */
.L_x_46:
[----:B------:R-:W0:Y:S01]  /*28f0*/  LDC.64 R4, c[0x0][0x3c0] ;  /* 0x0000f000ff047b82 */ /* 0x000e220000000a00 */
[----:B------:R-:W1:Y:S01]  /*2900*/  LDCU UR5, c[0x0][0x380] ;  /* 0x00007000ff0577ac */ /* 0x000e620008000800 */
[----:B0-----:R-:W-:-:S04]  /*2910*/  IMAD.WIDE R4, R0, 0x4, R4 ;  /* 0x0000000400047825 */ /* 0x001fc800078e0204 */
[----:B------:R-:W-:Y:S01]  /*2920*/  IMAD.IADD R0, R3, 0x1, R0 ;  /* 0x0000000103007824 */ /* 0x000fe200078e0200 */
[----:B------:R0:W-:Y:S04]  /*2930*/  STG.E desc[UR8][R4.64], R25 ;  /* 0x0000001904007986 */ /* 0x0001e8000c101908 */
[----:B-1----:R-:W-:-:S13]  /*2940*/  ISETP.GE.AND P0, PT, R0, UR5, PT ;  /* 0x0000000500007c0c */ /* 0x002fda000bf06270 */
[----:B0-----:R-:W-:Y:S05]  /*2950*/  @!P0 BRA `(.L_x_32) ;  /* 0xffffffe800f88947 */ /* 0x001fea000383ffff */
[----:B------:R-:W-:Y:S05]  /*2960*/  EXIT ;  /* 0x000000000000794d */ /* 0x000fea0003800000 */
.L_x_58:
        /* <DEDUP_REMOVED lines=9> */
.L_x_61:


//--------------------- .nv.shared._Z17ConvForwardPaddedIfEviPKT_iiiiiiiiiiiiPS0_S2_S2_b --------------------------
	.section	.nv.shared._Z17ConvForwardPaddedIfEviPKT_iiiiiiiiiiiiPS0_S2_S2_b,"aw",@nobits
	.sectionflags	@""
	.align	4
.nv.shared._Z17ConvForwardPaddedIfEviPKT_iiiiiiiiiiiiPS0_S2_S2_b:
	.zero		1808


//--------------------- .nv.shared.reserved.0     --------------------------
	.section	.nv.shared.reserved.0,"aw",@nobits
	.weak		__nv_reservedSMEM_offset_0_alias
	.size		__nv_reservedSMEM_offset_0_alias, 0, 64
	.other		__nv_reservedSMEM_offset_0_alias,@"STO_CUDA_RESERVED_SHARED STV_DEFAULT"
__nv_reservedSMEM_offset_0_alias:
	.zero		0
	.zero		64


//--------------------- .nv.constant0._Z17ConvForwardPaddedIfEviPKT_iiiiiiiiiiiiPS0_S2_S2_b --------------------------
	.section	.nv.constant0._Z17ConvForwardPaddedIfEviPKT_iiiiiiiiiiiiPS0_S2_S2_b,"a",@progbits
	.sectionflags	@""
	.align	4
.nv.constant0._Z17ConvForwardPaddedIfEviPKT_iiiiiiiiiiiiPS0_S2_S2_b:
	.zero		985


//--------------------- .nv.constant0._Z7PaddingIfEviPKT_PS0_iiii --------------------------
	.section	.nv.constant0._Z7PaddingIfEviPKT_PS0_iiii,"a",@progbits
	.sectionflags	@""
	.align	4
.nv.constant0._Z7PaddingIfEviPKT_PS0_iiii:
	.zero		936


//--------------------- .nv.constant0._Z11ConvForwardIfEviPKT_iiiiiiiiiiiiPS0_S2_S2_b --------------------------
	.section	.nv.constant0._Z11ConvForwardIfEviPKT_iiiiiiiiiiiiPS0_S2_S2_b,"a",@progbits
	.sectionflags	@""
	.align	4
.nv.constant0._Z11ConvForwardIfEviPKT_iiiiiiiiiiiiPS0_S2_S2_b:
	.zero		985


//--------------------- SYMBOLS --------------------------

	.type		.nv.reservedSmem.offset0,@object
	.size		.nv.reservedSmem.offset0,0x4
	.type		.nv.reservedSmem.cap,@object
	.size		.nv.reservedSmem.cap,0x4
